//
// Generated by NVIDIA NVVM Compiler
//
// Compiler Build ID: CL-36424714
// Cuda compilation tools, release 13.0, V13.0.88
// Based on NVVM 20.0.0
//

.version 9.0
.target sm_100
.address_size 64

	// .globl	_Z7GPUmoveiPdS_S_S_S_

.visible .entry _Z7GPUmoveiPdS_S_S_S_(
	.param .u32 _Z7GPUmoveiPdS_S_S_S__param_0,
	.param .u64 .ptr .align 1 _Z7GPUmoveiPdS_S_S_S__param_1,
	.param .u64 .ptr .align 1 _Z7GPUmoveiPdS_S_S_S__param_2,
	.param .u64 .ptr .align 1 _Z7GPUmoveiPdS_S_S_S__param_3,
	.param .u64 .ptr .align 1 _Z7GPUmoveiPdS_S_S_S__param_4,
	.param .u64 .ptr .align 1 _Z7GPUmoveiPdS_S_S_S__param_5
)
{
	.reg .pred 	%p<20>;
	.reg .b32 	%r<110>;
	.reg .b64 	%rd<89>;
	.reg .b64 	%fd<329>;

	ld.param.u32 	%r45, [_Z7GPUmoveiPdS_S_S_S__param_0];
	ld.param.u64 	%rd10, [_Z7GPUmoveiPdS_S_S_S__param_1];
	ld.param.u64 	%rd11, [_Z7GPUmoveiPdS_S_S_S__param_2];
	ld.param.u64 	%rd12, [_Z7GPUmoveiPdS_S_S_S__param_3];
	ld.param.u64 	%rd13, [_Z7GPUmoveiPdS_S_S_S__param_4];
	ld.param.u64 	%rd14, [_Z7GPUmoveiPdS_S_S_S__param_5];
	cvta.to.global.u64 	%rd1, %rd14;
	cvta.to.global.u64 	%rd2, %rd11;
	cvta.to.global.u64 	%rd3, %rd13;
	cvta.to.global.u64 	%rd4, %rd10;
	cvta.to.global.u64 	%rd5, %rd12;
	mov.u32 	%r46, %nctaid.x;
	mov.u32 	%r47, %ntid.x;
	mul.lo.s32 	%r48, %r46, %r47;
	min.s32 	%r1, %r48, %r45;
	mov.u32 	%r49, %ctaid.x;
	mov.u32 	%r50, %tid.x;
	mad.lo.s32 	%r2, %r47, %r49, %r50;
	setp.ge.s32 	%p1, %r2, %r1;
	@%p1 bra 	$L__BB0_27;
	div.s32 	%r51, %r45, %r1;
	mul.lo.s32 	%r3, %r51, %r2;
	add.s32 	%r4, %r3, %r51;
	setp.lt.s32 	%p2, %r51, 1;
	@%p2 bra 	$L__BB0_27;
	setp.lt.s32 	%p3, %r45, 2;
	add.s32 	%r5, %r45, -1;
	@%p3 bra 	$L__BB0_17;
	add.s32 	%r6, %r45, -2;
	add.s32 	%r56, %r45, 7;
	and.b32  	%r57, %r56, 7;
	add.s32 	%r7, %r57, -1;
	add.s32 	%r58, %r45, 3;
	and.b32  	%r8, %r58, 3;
	and.b32  	%r9, %r56, 3;
	and.b32  	%r10, %r58, 1;
	mov.u32 	%r95, %r3;
$L__BB0_4:
	setp.lt.u32 	%p8, %r6, 7;
	mul.wide.s32 	%rd27, %r95, 8;
	add.s64 	%rd28, %rd4, %rd27;
	ld.global.f64 	%fd1, [%rd28];
	neg.f64 	%fd110, %fd1;
	mul.f64 	%fd111, %fd1, %fd1;
	mul.f64 	%fd112, %fd111, 0d3F60000000000000;
	mul.f64 	%fd327, %fd112, %fd110;
	add.s64 	%rd29, %rd2, %rd27;
	ld.global.f64 	%fd3, [%rd29];
	neg.f64 	%fd113, %fd3;
	mul.f64 	%fd114, %fd3, %fd3;
	mul.f64 	%fd115, %fd114, 0d3F60000000000000;
	mul.f64 	%fd328, %fd115, %fd113;
	mov.b32 	%r100, 1;
	@%p8 bra 	$L__BB0_8;
	and.b32  	%r61, %r5, -8;
	neg.s32 	%r98, %r61;
	mov.b32 	%r97, 4;
	mov.u32 	%r96, %r95;
$L__BB0_6:
	.pragma "nounroll";
	add.s32 	%r62, %r96, 1;
	and.b32  	%r63, %r62, %r5;
	mul.wide.s32 	%rd30, %r63, 8;
	add.s64 	%rd31, %rd4, %rd30;
	ld.global.f64 	%fd116, [%rd31];
	sub.f64 	%fd117, %fd116, %fd1;
	add.s64 	%rd32, %rd2, %rd30;
	ld.global.f64 	%fd118, [%rd32];
	sub.f64 	%fd119, %fd118, %fd3;
	mul.f64 	%fd120, %fd119, %fd119;
	fma.rn.f64 	%fd121, %fd117, %fd117, %fd120;
	sqrt.rn.f64 	%fd122, %fd121;
	mul.f64 	%fd123, %fd117, %fd122;
	fma.rn.f64 	%fd124, %fd123, 0d3F50000000000000, %fd327;
	mul.f64 	%fd125, %fd119, %fd122;
	fma.rn.f64 	%fd126, %fd125, 0d3F50000000000000, %fd328;
	add.s32 	%r64, %r96, 2;
	and.b32  	%r65, %r64, %r5;
	mul.wide.s32 	%rd33, %r65, 8;
	add.s64 	%rd34, %rd4, %rd33;
	ld.global.f64 	%fd127, [%rd34];
	sub.f64 	%fd128, %fd127, %fd1;
	add.s64 	%rd35, %rd2, %rd33;
	ld.global.f64 	%fd129, [%rd35];
	sub.f64 	%fd130, %fd129, %fd3;
	mul.f64 	%fd131, %fd130, %fd130;
	fma.rn.f64 	%fd132, %fd128, %fd128, %fd131;
	sqrt.rn.f64 	%fd133, %fd132;
	mul.f64 	%fd134, %fd128, %fd133;
	fma.rn.f64 	%fd135, %fd134, 0d3F50000000000000, %fd124;
	mul.f64 	%fd136, %fd130, %fd133;
	fma.rn.f64 	%fd137, %fd136, 0d3F50000000000000, %fd126;
	add.s32 	%r66, %r96, 3;
	and.b32  	%r67, %r66, %r5;
	mul.wide.s32 	%rd36, %r67, 8;
	add.s64 	%rd37, %rd4, %rd36;
	ld.global.f64 	%fd138, [%rd37];
	sub.f64 	%fd139, %fd138, %fd1;
	add.s64 	%rd38, %rd2, %rd36;
	ld.global.f64 	%fd140, [%rd38];
	sub.f64 	%fd141, %fd140, %fd3;
	mul.f64 	%fd142, %fd141, %fd141;
	fma.rn.f64 	%fd143, %fd139, %fd139, %fd142;
	sqrt.rn.f64 	%fd144, %fd143;
	mul.f64 	%fd145, %fd139, %fd144;
	fma.rn.f64 	%fd146, %fd145, 0d3F50000000000000, %fd135;
	mul.f64 	%fd147, %fd141, %fd144;
	fma.rn.f64 	%fd148, %fd147, 0d3F50000000000000, %fd137;
	add.s32 	%r68, %r96, 4;
	and.b32  	%r69, %r68, %r5;
	mul.wide.s32 	%rd39, %r69, 8;
	add.s64 	%rd40, %rd4, %rd39;
	ld.global.f64 	%fd149, [%rd40];
	sub.f64 	%fd150, %fd149, %fd1;
	add.s64 	%rd41, %rd2, %rd39;
	ld.global.f64 	%fd151, [%rd41];
	sub.f64 	%fd152, %fd151, %fd3;
	mul.f64 	%fd153, %fd152, %fd152;
	fma.rn.f64 	%fd154, %fd150, %fd150, %fd153;
	sqrt.rn.f64 	%fd155, %fd154;
	mul.f64 	%fd156, %fd150, %fd155;
	fma.rn.f64 	%fd157, %fd156, 0d3F50000000000000, %fd146;
	mul.f64 	%fd158, %fd152, %fd155;
	fma.rn.f64 	%fd159, %fd158, 0d3F50000000000000, %fd148;
	add.s32 	%r70, %r96, 5;
	and.b32  	%r71, %r70, %r5;
	mul.wide.s32 	%rd42, %r71, 8;
	add.s64 	%rd43, %rd4, %rd42;
	ld.global.f64 	%fd160, [%rd43];
	sub.f64 	%fd161, %fd160, %fd1;
	add.s64 	%rd44, %rd2, %rd42;
	ld.global.f64 	%fd162, [%rd44];
	sub.f64 	%fd163, %fd162, %fd3;
	mul.f64 	%fd164, %fd163, %fd163;
	fma.rn.f64 	%fd165, %fd161, %fd161, %fd164;
	sqrt.rn.f64 	%fd166, %fd165;
	mul.f64 	%fd167, %fd161, %fd166;
	fma.rn.f64 	%fd168, %fd167, 0d3F50000000000000, %fd157;
	mul.f64 	%fd169, %fd163, %fd166;
	fma.rn.f64 	%fd170, %fd169, 0d3F50000000000000, %fd159;
	add.s32 	%r72, %r96, 6;
	and.b32  	%r73, %r72, %r5;
	mul.wide.s32 	%rd45, %r73, 8;
	add.s64 	%rd46, %rd4, %rd45;
	ld.global.f64 	%fd171, [%rd46];
	sub.f64 	%fd172, %fd171, %fd1;
	add.s64 	%rd47, %rd2, %rd45;
	ld.global.f64 	%fd173, [%rd47];
	sub.f64 	%fd174, %fd173, %fd3;
	mul.f64 	%fd175, %fd174, %fd174;
	fma.rn.f64 	%fd176, %fd172, %fd172, %fd175;
	sqrt.rn.f64 	%fd177, %fd176;
	mul.f64 	%fd178, %fd172, %fd177;
	fma.rn.f64 	%fd179, %fd178, 0d3F50000000000000, %fd168;
	mul.f64 	%fd180, %fd174, %fd177;
	fma.rn.f64 	%fd181, %fd180, 0d3F50000000000000, %fd170;
	add.s32 	%r74, %r96, 7;
	and.b32  	%r75, %r74, %r5;
	mul.wide.s32 	%rd48, %r75, 8;
	add.s64 	%rd49, %rd4, %rd48;
	ld.global.f64 	%fd182, [%rd49];
	sub.f64 	%fd183, %fd182, %fd1;
	add.s64 	%rd50, %rd2, %rd48;
	ld.global.f64 	%fd184, [%rd50];
	sub.f64 	%fd185, %fd184, %fd3;
	mul.f64 	%fd186, %fd185, %fd185;
	fma.rn.f64 	%fd187, %fd183, %fd183, %fd186;
	sqrt.rn.f64 	%fd188, %fd187;
	mul.f64 	%fd189, %fd183, %fd188;
	fma.rn.f64 	%fd190, %fd189, 0d3F50000000000000, %fd179;
	mul.f64 	%fd191, %fd185, %fd188;
	fma.rn.f64 	%fd192, %fd191, 0d3F50000000000000, %fd181;
	add.s32 	%r96, %r96, 8;
	and.b32  	%r76, %r96, %r5;
	mul.wide.s32 	%rd51, %r76, 8;
	add.s64 	%rd52, %rd4, %rd51;
	ld.global.f64 	%fd193, [%rd52];
	sub.f64 	%fd194, %fd193, %fd1;
	add.s64 	%rd53, %rd2, %rd51;
	ld.global.f64 	%fd195, [%rd53];
	sub.f64 	%fd196, %fd195, %fd3;
	mul.f64 	%fd197, %fd196, %fd196;
	fma.rn.f64 	%fd198, %fd194, %fd194, %fd197;
	sqrt.rn.f64 	%fd199, %fd198;
	mul.f64 	%fd200, %fd194, %fd199;
	fma.rn.f64 	%fd327, %fd200, 0d3F50000000000000, %fd190;
	mul.f64 	%fd201, %fd196, %fd199;
	fma.rn.f64 	%fd328, %fd201, 0d3F50000000000000, %fd192;
	add.s32 	%r98, %r98, 8;
	add.s32 	%r97, %r97, 8;
	setp.eq.s32 	%p9, %r98, 0;
	@%p9 bra 	$L__BB0_7;
	bra.uni 	$L__BB0_6;
$L__BB0_7:
	add.s32 	%r100, %r97, -3;
$L__BB0_8:
	and.b32  	%r77, %r5, 7;
	setp.eq.s32 	%p10, %r77, 0;
	@%p10 bra 	$L__BB0_16;
	setp.lt.u32 	%p11, %r7, 3;
	@%p11 bra 	$L__BB0_11;
	add.s32 	%r78, %r100, %r95;
	and.b32  	%r79, %r78, %r5;
	mul.wide.s32 	%rd54, %r79, 8;
	add.s64 	%rd55, %rd4, %rd54;
	ld.global.f64 	%fd203, [%rd55];
	sub.f64 	%fd204, %fd203, %fd1;
	add.s64 	%rd56, %rd2, %rd54;
	ld.global.f64 	%fd205, [%rd56];
	sub.f64 	%fd206, %fd205, %fd3;
	mul.f64 	%fd207, %fd206, %fd206;
	fma.rn.f64 	%fd208, %fd204, %fd204, %fd207;
	sqrt.rn.f64 	%fd209, %fd208;
	mul.f64 	%fd210, %fd204, %fd209;
	fma.rn.f64 	%fd211, %fd210, 0d3F50000000000000, %fd327;
	mul.f64 	%fd212, %fd206, %fd209;
	fma.rn.f64 	%fd213, %fd212, 0d3F50000000000000, %fd328;
	add.s32 	%r80, %r78, 1;
	and.b32  	%r81, %r80, %r5;
	mul.wide.s32 	%rd57, %r81, 8;
	add.s64 	%rd58, %rd4, %rd57;
	ld.global.f64 	%fd214, [%rd58];
	sub.f64 	%fd215, %fd214, %fd1;
	add.s64 	%rd59, %rd2, %rd57;
	ld.global.f64 	%fd216, [%rd59];
	sub.f64 	%fd217, %fd216, %fd3;
	mul.f64 	%fd218, %fd217, %fd217;
	fma.rn.f64 	%fd219, %fd215, %fd215, %fd218;
	sqrt.rn.f64 	%fd220, %fd219;
	mul.f64 	%fd221, %fd215, %fd220;
	fma.rn.f64 	%fd222, %fd221, 0d3F50000000000000, %fd211;
	mul.f64 	%fd223, %fd217, %fd220;
	fma.rn.f64 	%fd224, %fd223, 0d3F50000000000000, %fd213;
	add.s32 	%r82, %r78, 2;
	and.b32  	%r83, %r82, %r5;
	mul.wide.s32 	%rd60, %r83, 8;
	add.s64 	%rd61, %rd4, %rd60;
	ld.global.f64 	%fd225, [%rd61];
	sub.f64 	%fd226, %fd225, %fd1;
	add.s64 	%rd62, %rd2, %rd60;
	ld.global.f64 	%fd227, [%rd62];
	sub.f64 	%fd228, %fd227, %fd3;
	mul.f64 	%fd229, %fd228, %fd228;
	fma.rn.f64 	%fd230, %fd226, %fd226, %fd229;
	sqrt.rn.f64 	%fd231, %fd230;
	mul.f64 	%fd232, %fd226, %fd231;
	fma.rn.f64 	%fd233, %fd232, 0d3F50000000000000, %fd222;
	mul.f64 	%fd234, %fd228, %fd231;
	fma.rn.f64 	%fd235, %fd234, 0d3F50000000000000, %fd224;
	add.s32 	%r84, %r78, 3;
	and.b32  	%r85, %r84, %r5;
	mul.wide.s32 	%rd63, %r85, 8;
	add.s64 	%rd64, %rd4, %rd63;
	ld.global.f64 	%fd236, [%rd64];
	sub.f64 	%fd237, %fd236, %fd1;
	add.s64 	%rd65, %rd2, %rd63;
	ld.global.f64 	%fd238, [%rd65];
	sub.f64 	%fd239, %fd238, %fd3;
	mul.f64 	%fd240, %fd239, %fd239;
	fma.rn.f64 	%fd241, %fd237, %fd237, %fd240;
	sqrt.rn.f64 	%fd242, %fd241;
	mul.f64 	%fd243, %fd237, %fd242;
	fma.rn.f64 	%fd327, %fd243, 0d3F50000000000000, %fd233;
	mul.f64 	%fd244, %fd239, %fd242;
	fma.rn.f64 	%fd328, %fd244, 0d3F50000000000000, %fd235;
	add.s32 	%r100, %r100, 4;
$L__BB0_11:
	setp.eq.s32 	%p12, %r9, 0;
	@%p12 bra 	$L__BB0_16;
	setp.eq.s32 	%p13, %r8, 1;
	@%p13 bra 	$L__BB0_14;
	add.s32 	%r86, %r100, %r95;
	and.b32  	%r87, %r86, %r5;
	mul.wide.s32 	%rd66, %r87, 8;
	add.s64 	%rd67, %rd4, %rd66;
	ld.global.f64 	%fd246, [%rd67];
	sub.f64 	%fd247, %fd246, %fd1;
	add.s64 	%rd68, %rd2, %rd66;
	ld.global.f64 	%fd248, [%rd68];
	sub.f64 	%fd249, %fd248, %fd3;
	mul.f64 	%fd250, %fd249, %fd249;
	fma.rn.f64 	%fd251, %fd247, %fd247, %fd250;
	sqrt.rn.f64 	%fd252, %fd251;
	mul.f64 	%fd253, %fd247, %fd252;
	fma.rn.f64 	%fd254, %fd253, 0d3F50000000000000, %fd327;
	mul.f64 	%fd255, %fd249, %fd252;
	fma.rn.f64 	%fd256, %fd255, 0d3F50000000000000, %fd328;
	add.s32 	%r88, %r86, 1;
	and.b32  	%r89, %r88, %r5;
	mul.wide.s32 	%rd69, %r89, 8;
	add.s64 	%rd70, %rd4, %rd69;
	ld.global.f64 	%fd257, [%rd70];
	sub.f64 	%fd258, %fd257, %fd1;
	add.s64 	%rd71, %rd2, %rd69;
	ld.global.f64 	%fd259, [%rd71];
	sub.f64 	%fd260, %fd259, %fd3;
	mul.f64 	%fd261, %fd260, %fd260;
	fma.rn.f64 	%fd262, %fd258, %fd258, %fd261;
	sqrt.rn.f64 	%fd263, %fd262;
	mul.f64 	%fd264, %fd258, %fd263;
	fma.rn.f64 	%fd327, %fd264, 0d3F50000000000000, %fd254;
	mul.f64 	%fd265, %fd260, %fd263;
	fma.rn.f64 	%fd328, %fd265, 0d3F50000000000000, %fd256;
	add.s32 	%r100, %r100, 2;
$L__BB0_14:
	setp.eq.s32 	%p14, %r10, 0;
	@%p14 bra 	$L__BB0_16;
	add.s32 	%r90, %r100, %r95;
	and.b32  	%r91, %r90, %r5;
	mul.wide.s32 	%rd72, %r91, 8;
	add.s64 	%rd73, %rd4, %rd72;
	ld.global.f64 	%fd266, [%rd73];
	sub.f64 	%fd267, %fd266, %fd1;
	add.s64 	%rd74, %rd2, %rd72;
	ld.global.f64 	%fd268, [%rd74];
	sub.f64 	%fd269, %fd268, %fd3;
	mul.f64 	%fd270, %fd269, %fd269;
	fma.rn.f64 	%fd271, %fd267, %fd267, %fd270;
	sqrt.rn.f64 	%fd272, %fd271;
	mul.f64 	%fd273, %fd267, %fd272;
	fma.rn.f64 	%fd327, %fd273, 0d3F50000000000000, %fd327;
	mul.f64 	%fd274, %fd269, %fd272;
	fma.rn.f64 	%fd328, %fd274, 0d3F50000000000000, %fd328;
$L__BB0_16:
	mul.wide.s32 	%rd75, %r95, 8;
	add.s64 	%rd76, %rd1, %rd75;
	ld.global.f64 	%fd275, [%rd76];
	div.rn.f64 	%fd276, %fd327, %fd275;
	add.s64 	%rd77, %rd5, %rd75;
	ld.global.f64 	%fd277, [%rd77];
	add.f64 	%fd278, %fd277, %fd276;
	st.global.f64 	[%rd77], %fd278;
	ld.global.f64 	%fd279, [%rd76];
	div.rn.f64 	%fd280, %fd328, %fd279;
	add.s64 	%rd78, %rd3, %rd75;
	ld.global.f64 	%fd281, [%rd78];
	add.f64 	%fd282, %fd281, %fd280;
	st.global.f64 	[%rd78], %fd282;
	add.s32 	%r95, %r95, 1;
	setp.lt.s32 	%p15, %r95, %r4;
	@%p15 bra 	$L__BB0_4;
	bra.uni 	$L__BB0_21;
$L__BB0_17:
	add.s32 	%r52, %r3, 1;
	max.s32 	%r26, %r4, %r52;
	sub.s32 	%r53, %r26, %r3;
	and.b32  	%r27, %r53, 3;
	setp.eq.s32 	%p4, %r27, 0;
	mov.u32 	%r104, %r3;
	@%p4 bra 	$L__BB0_20;
	mov.b32 	%r103, 0;
	mov.u32 	%r104, %r3;
$L__BB0_19:
	.pragma "nounroll";
	mul.wide.s32 	%rd15, %r104, 8;
	add.s64 	%rd16, %rd4, %rd15;
	ld.global.f64 	%fd29, [%rd16];
	mul.f64 	%fd30, %fd29, %fd29;
	mul.f64 	%fd31, %fd30, 0d3F60000000000000;
	mul.f64 	%fd32, %fd31, %fd29;
	add.s64 	%rd17, %rd2, %rd15;
	ld.global.f64 	%fd33, [%rd17];
	mul.f64 	%fd34, %fd33, %fd33;
	mul.f64 	%fd35, %fd34, 0d3F60000000000000;
	mul.f64 	%fd36, %fd35, %fd33;
	add.s64 	%rd18, %rd1, %rd15;
	ld.global.f64 	%fd37, [%rd18];
	div.rn.f64 	%fd38, %fd32, %fd37;
	add.s64 	%rd19, %rd5, %rd15;
	ld.global.f64 	%fd39, [%rd19];
	sub.f64 	%fd40, %fd39, %fd38;
	st.global.f64 	[%rd19], %fd40;
	ld.global.f64 	%fd41, [%rd18];
	div.rn.f64 	%fd42, %fd36, %fd41;
	add.s64 	%rd20, %rd3, %rd15;
	ld.global.f64 	%fd43, [%rd20];
	sub.f64 	%fd44, %fd43, %fd42;
	st.global.f64 	[%rd20], %fd44;
	add.s32 	%r104, %r104, 1;
	add.s32 	%r103, %r103, 1;
	setp.ne.s32 	%p5, %r103, %r27;
	@%p5 bra 	$L__BB0_19;
$L__BB0_20:
	sub.s32 	%r55, %r3, %r26;
	setp.gt.u32 	%p6, %r55, -4;
	@%p6 bra 	$L__BB0_21;
	bra.uni 	$L__BB0_28;
$L__BB0_21:
	add.s32 	%r92, %r3, 1;
	max.s32 	%r33, %r4, %r92;
	sub.s32 	%r93, %r33, %r3;
	and.b32  	%r34, %r93, 3;
	setp.eq.s32 	%p16, %r34, 0;
	mov.u32 	%r107, %r3;
	@%p16 bra 	$L__BB0_24;
	neg.s32 	%r105, %r34;
	mov.u32 	%r107, %r3;
$L__BB0_23:
	.pragma "nounroll";
	mul.wide.s32 	%rd79, %r107, 8;
	add.s64 	%rd80, %rd2, %rd79;
	add.s64 	%rd81, %rd3, %rd79;
	add.s64 	%rd82, %rd4, %rd79;
	add.s64 	%rd83, %rd5, %rd79;
	ld.global.f64 	%fd283, [%rd83];
	ld.global.f64 	%fd284, [%rd82];
	add.f64 	%fd285, %fd283, %fd284;
	st.global.f64 	[%rd82], %fd285;
	ld.global.f64 	%fd286, [%rd81];
	ld.global.f64 	%fd287, [%rd80];
	add.f64 	%fd288, %fd286, %fd287;
	st.global.f64 	[%rd80], %fd288;
	add.s32 	%r107, %r107, 1;
	add.s32 	%r105, %r105, 1;
	setp.ne.s32 	%p17, %r105, 0;
	@%p17 bra 	$L__BB0_23;
$L__BB0_24:
	sub.s32 	%r94, %r3, %r33;
	setp.gt.u32 	%p18, %r94, -4;
	@%p18 bra 	$L__BB0_27;
	add.s64 	%rd6, %rd5, 16;
	add.s64 	%rd7, %rd4, 16;
	add.s64 	%rd8, %rd3, 16;
	add.s64 	%rd9, %rd2, 16;
$L__BB0_26:
	mul.wide.s32 	%rd84, %r107, 8;
	add.s64 	%rd85, %rd6, %rd84;
	add.s64 	%rd86, %rd7, %rd84;
	add.s64 	%rd87, %rd8, %rd84;
	add.s64 	%rd88, %rd9, %rd84;
	ld.global.f64 	%fd289, [%rd85+-16];
	ld.global.f64 	%fd290, [%rd86+-16];
	add.f64 	%fd291, %fd289, %fd290;
	st.global.f64 	[%rd86+-16], %fd291;
	ld.global.f64 	%fd292, [%rd87+-16];
	ld.global.f64 	%fd293, [%rd88+-16];
	add.f64 	%fd294, %fd292, %fd293;
	st.global.f64 	[%rd88+-16], %fd294;
	ld.global.f64 	%fd295, [%rd85+-8];
	ld.global.f64 	%fd296, [%rd86+-8];
	add.f64 	%fd297, %fd295, %fd296;
	st.global.f64 	[%rd86+-8], %fd297;
	ld.global.f64 	%fd298, [%rd87+-8];
	ld.global.f64 	%fd299, [%rd88+-8];
	add.f64 	%fd300, %fd298, %fd299;
	st.global.f64 	[%rd88+-8], %fd300;
	ld.global.f64 	%fd301, [%rd85];
	ld.global.f64 	%fd302, [%rd86];
	add.f64 	%fd303, %fd301, %fd302;
	st.global.f64 	[%rd86], %fd303;
	ld.global.f64 	%fd304, [%rd87];
	ld.global.f64 	%fd305, [%rd88];
	add.f64 	%fd306, %fd304, %fd305;
	st.global.f64 	[%rd88], %fd306;
	ld.global.f64 	%fd307, [%rd85+8];
	ld.global.f64 	%fd308, [%rd86+8];
	add.f64 	%fd309, %fd307, %fd308;
	st.global.f64 	[%rd86+8], %fd309;
	ld.global.f64 	%fd310, [%rd87+8];
	ld.global.f64 	%fd311, [%rd88+8];
	add.f64 	%fd312, %fd310, %fd311;
	st.global.f64 	[%rd88+8], %fd312;
	add.s32 	%r107, %r107, 4;
	setp.lt.s32 	%p19, %r107, %r4;
	@%p19 bra 	$L__BB0_26;
$L__BB0_27:
	ret;
$L__BB0_28:
	mul.wide.s32 	%rd21, %r104, 8;
	add.s64 	%rd22, %rd4, %rd21;
	ld.global.f64 	%fd45, [%rd22];
	mul.f64 	%fd46, %fd45, %fd45;
	mul.f64 	%fd47, %fd46, 0d3F60000000000000;
	mul.f64 	%fd48, %fd47, %fd45;
	add.s64 	%rd23, %rd2, %rd21;
	ld.global.f64 	%fd49, [%rd23];
	mul.f64 	%fd50, %fd49, %fd49;
	mul.f64 	%fd51, %fd50, 0d3F60000000000000;
	mul.f64 	%fd52, %fd51, %fd49;
	add.s64 	%rd24, %rd1, %rd21;
	ld.global.f64 	%fd53, [%rd24];
	div.rn.f64 	%fd54, %fd48, %fd53;
	add.s64 	%rd25, %rd5, %rd21;
	ld.global.f64 	%fd55, [%rd25];
	sub.f64 	%fd56, %fd55, %fd54;
	st.global.f64 	[%rd25], %fd56;
	ld.global.f64 	%fd57, [%rd24];
	div.rn.f64 	%fd58, %fd52, %fd57;
	add.s64 	%rd26, %rd3, %rd21;
	ld.global.f64 	%fd59, [%rd26];
	sub.f64 	%fd60, %fd59, %fd58;
	st.global.f64 	[%rd26], %fd60;
	ld.global.f64 	%fd61, [%rd22+8];
	mul.f64 	%fd62, %fd61, %fd61;
	mul.f64 	%fd63, %fd62, 0d3F60000000000000;
	mul.f64 	%fd64, %fd63, %fd61;
	ld.global.f64 	%fd65, [%rd23+8];
	mul.f64 	%fd66, %fd65, %fd65;
	mul.f64 	%fd67, %fd66, 0d3F60000000000000;
	mul.f64 	%fd68, %fd67, %fd65;
	ld.global.f64 	%fd69, [%rd24+8];
	div.rn.f64 	%fd70, %fd64, %fd69;
	ld.global.f64 	%fd71, [%rd25+8];
	sub.f64 	%fd72, %fd71, %fd70;
	st.global.f64 	[%rd25+8], %fd72;
	ld.global.f64 	%fd73, [%rd24+8];
	div.rn.f64 	%fd74, %fd68, %fd73;
	ld.global.f64 	%fd75, [%rd26+8];
	sub.f64 	%fd76, %fd75, %fd74;
	st.global.f64 	[%rd26+8], %fd76;
	ld.global.f64 	%fd77, [%rd22+16];
	mul.f64 	%fd78, %fd77, %fd77;
	mul.f64 	%fd79, %fd78, 0d3F60000000000000;
	mul.f64 	%fd80, %fd79, %fd77;
	ld.global.f64 	%fd81, [%rd23+16];
	mul.f64 	%fd82, %fd81, %fd81;
	mul.f64 	%fd83, %fd82, 0d3F60000000000000;
	mul.f64 	%fd84, %fd83, %fd81;
	ld.global.f64 	%fd85, [%rd24+16];
	div.rn.f64 	%fd86, %fd80, %fd85;
	ld.global.f64 	%fd87, [%rd25+16];
	sub.f64 	%fd88, %fd87, %fd86;
	st.global.f64 	[%rd25+16], %fd88;
	ld.global.f64 	%fd89, [%rd24+16];
	div.rn.f64 	%fd90, %fd84, %fd89;
	ld.global.f64 	%fd91, [%rd26+16];
	sub.f64 	%fd92, %fd91, %fd90;
	st.global.f64 	[%rd26+16], %fd92;
	ld.global.f64 	%fd93, [%rd22+24];
	mul.f64 	%fd94, %fd93, %fd93;
	mul.f64 	%fd95, %fd94, 0d3F60000000000000;
	mul.f64 	%fd96, %fd95, %fd93;
	ld.global.f64 	%fd97, [%rd23+24];
	mul.f64 	%fd98, %fd97, %fd97;
	mul.f64 	%fd99, %fd98, 0d3F60000000000000;
	mul.f64 	%fd100, %fd99, %fd97;
	ld.global.f64 	%fd101, [%rd24+24];
	div.rn.f64 	%fd102, %fd96, %fd101;
	ld.global.f64 	%fd103, [%rd25+24];
	sub.f64 	%fd104, %fd103, %fd102;
	st.global.f64 	[%rd25+24], %fd104;
	ld.global.f64 	%fd105, [%rd24+24];
	div.rn.f64 	%fd106, %fd100, %fd105;
	ld.global.f64 	%fd107, [%rd26+24];
	sub.f64 	%fd108, %fd107, %fd106;
	st.global.f64 	[%rd26+24], %fd108;
	add.s32 	%r104, %r104, 4;
	setp.lt.s32 	%p7, %r104, %r4;
	@%p7 bra 	$L__BB0_28;
	bra.uni 	$L__BB0_21;

}


// ===== COMPILED SASS (sm_100) =====

	.target	sm_100

	.elftype	@"ET_EXEC"


//--------------------- .note.nv.tkinfo           --------------------------
	.section	.note.nv.tkinfo,"",@"SHT_NOTE"
	.sectionflags	@"SHF_NOTE_NV_TKINFO"
	.tkinfo
        /*0018*/ 	.word	0x00000002
        /*0030*/ 	.string	""
        /*0030*/ 	.string	"ptxas"
        /*0030*/ 	.string	"Cuda compilation tools, release 13.0, V13.0.88"
        /*0030*/ 	.string	"Build cuda_13.0.r13.0/compiler.36424714_0"
        /*0030*/ 	.string	"-arch sm_100 -m 64 "



//--------------------- .note.nv.cuinfo           --------------------------
	.section	.note.nv.cuinfo,"",@"SHT_NOTE"
	.sectionflags	@"SHF_NOTE_NV_CUINFO"
        /*0018*/ 	.short	0x0002
        /*001a*/ 	.short	0x0064
        /*001c*/ 	.short	0x0082
	.zero		2


//--------------------- .nv.info                  --------------------------
	.section	.nv.info,"",@"SHT_CUDA_INFO"
	.align	4


	//----- nvinfo : EIATTR_REGCOUNT
	.align		4
        /*0000*/ 	.byte	0x04, 0x2f
        /*0002*/ 	.short	(.L_1 - .L_0)
	.align		4
.L_0:
        /*0004*/ 	.word	index@(_Z7GPUmoveiPdS_S_S_S_)
        /*0008*/ 	.word	0x0000002e


	//----- nvinfo : EIATTR_FRAME_SIZE
	.align		4
.L_1:
        /*000c*/ 	.byte	0x04, 0x11
        /*000e*/ 	.short	(.L_3 - .L_2)
	.align		4
.L_2:
        /*0010*/ 	.word	index@($__internal_1_$__cuda_sm20_dsqrt_rn_f64_mediumpath_v1)
        /*0014*/ 	.word	0x00000000


	//----- nvinfo : EIATTR_FRAME_SIZE
	.align		4
.L_3:
        /*0018*/ 	.byte	0x04, 0x11
        /*001a*/ 	.short	(.L_5 - .L_4)
	.align		4
.L_4:
        /*001c*/ 	.word	index@($__internal_0_$__cuda_sm20_div_rn_f64_full)
        /*0020*/ 	.word	0x00000000


	//----- nvinfo : EIATTR_FRAME_SIZE
	.align		4
.L_5:
        /*0024*/ 	.byte	0x04, 0x11
        /*0026*/ 	.short	(.L_7 - .L_6)
	.align		4
.L_6:
        /*0028*/ 	.word	index@(_Z7GPUmoveiPdS_S_S_S_)
        /*002c*/ 	.word	0x00000000


	//----- nvinfo : EIATTR_MIN_STACK_SIZE
	.align		4
.L_7:
        /*0030*/ 	.byte	0x04, 0x12
        /*0032*/ 	.short	(.L_9 - .L_8)
	.align		4
.L_8:
        /*0034*/ 	.word	index@(_Z7GPUmoveiPdS_S_S_S_)
        /*0038*/ 	.word	0x00000000
.L_9:


//--------------------- .nv.compat                --------------------------
	.section	.nv.compat,"",@"SHT_CUDA_COMPAT_INFO"
	.align	4
        /*0000*/ 	.byte	0x02, 0x09, 0x00, 0x00, 0x02, 0x02, 0x01, 0x00, 0x02, 0x05, 0x05, 0x00, 0x03, 0x07, 0x01, 0x01
        /*0010*/ 	.byte	0x02, 0x03, 0x00, 0x00, 0x02, 0x06, 0x01, 0x00, 0x04, 0x0b, 0x08, 0x00, 0x01, 0x00, 0x00, 0x00
        /*0020*/ 	.byte	0x00, 0x00, 0x00, 0x00


//--------------------- .nv.info._Z7GPUmoveiPdS_S_S_S_ --------------------------
	.section	.nv.info._Z7GPUmoveiPdS_S_S_S_,"",@"SHT_CUDA_INFO"
	.sectionflags	@""
	.align	4


	//----- nvinfo : EIATTR_CUDA_API_VERSION
	.align		4
        /*0000*/ 	.byte	0x04, 0x37
        /*0002*/ 	.short	(.L_11 - .L_10)
.L_10:
        /*0004*/ 	.word	0x00000082


	//----- nvinfo : EIATTR_KPARAM_INFO
	.align		4
.L_11:
        /*0008*/ 	.byte	0x04, 0x17
        /*000a*/ 	.short	(.L_13 - .L_12)
.L_12:
        /*000c*/ 	.word	0x00000000
        /*0010*/ 	.short	0x0005
        /*0012*/ 	.short	0x0028
        /*0014*/ 	.byte	0x00, 0xf5, 0x21, 0x00


	//----- nvinfo : EIATTR_KPARAM_INFO
	.align		4
.L_13:
        /*0018*/ 	.byte	0x04, 0x17
        /*001a*/ 	.short	(.L_15 - .L_14)
.L_14:
        /*001c*/ 	.word	0x00000000
        /*0020*/ 	.short	0x0004
        /*0022*/ 	.short	0x0020
        /*0024*/ 	.byte	0x00, 0xf5, 0x21, 0x00


	//----- nvinfo : EIATTR_KPARAM_INFO
	.align		4
.L_15:
        /*0028*/ 	.byte	0x04, 0x17
        /*002a*/ 	.short	(.L_17 - .L_16)
.L_16:
        /*002c*/ 	.word	0x00000000
        /*0030*/ 	.short	0x0003
        /*0032*/ 	.short	0x0018
        /*0034*/ 	.byte	0x00, 0xf5, 0x21, 0x00


	//----- nvinfo : EIATTR_KPARAM_INFO
	.align		4
.L_17:
        /*0038*/ 	.byte	0x04, 0x17
        /*003a*/ 	.short	(.L_19 - .L_18)
.L_18:
        /*003c*/ 	.word	0x00000000
        /*0040*/ 	.short	0x0002
        /*0042*/ 	.short	0x0010
        /*0044*/ 	.byte	0x00, 0xf5, 0x21, 0x00


	//----- nvinfo : EIATTR_KPARAM_INFO
	.align		4
.L_19:
        /*0048*/ 	.byte	0x04, 0x17
        /*004a*/ 	.short	(.L_21 - .L_20)
.L_20:
        /*004c*/ 	.word	0x00000000
        /*0050*/ 	.short	0x0001
        /*0052*/ 	.short	0x0008
        /*0054*/ 	.byte	0x00, 0xf5, 0x21, 0x00


	//----- nvinfo : EIATTR_KPARAM_INFO
	.align		4
.L_21:
        /*0058*/ 	.byte	0x04, 0x17
        /*005a*/ 	.short	(.L_23 - .L_22)
.L_22:
        /*005c*/ 	.word	0x00000000
        /*0060*/ 	.short	0x0000
        /*0062*/ 	.short	0x0000
        /*0064*/ 	.byte	0x00, 0xf0, 0x11, 0x00


	//----- nvinfo : EIATTR_SPARSE_MMA_MASK
	.align		4
.L_23:
        /*0068*/ 	.byte	0x03, 0x50
        /*006a*/ 	.short	0x0000


	//----- nvinfo : EIATTR_MAXREG_COUNT
	.align		4
        /*006c*/ 	.byte	0x03, 0x1b
        /*006e*/ 	.short	0x00ff


	//----- nvinfo : EIATTR_MERCURY_ISA_VERSION
	.align		4
        /*0070*/ 	.byte	0x03, 0x5f
        /*0072*/ 	.short	0x0101


	//----- nvinfo : EIATTR_VRC_CTA_INIT_COUNT
	.align		4
        /*0074*/ 	.byte	0x02, 0x4a
	.zero		1
	.zero		1


	//----- nvinfo : EIATTR_EXIT_INSTR_OFFSETS
	.align		4
        /*0078*/ 	.byte	0x04, 0x1c
        /*007a*/ 	.short	(.L_25 - .L_24)


	//   ....[0]....
.L_24:
        /*007c*/ 	.word	0x000000b0


	//   ....[1]....
        /*0080*/ 	.word	0x00000290


	//   ....[2]....
        /*0084*/ 	.word	0x000044e0


	//   ....[3]....
        /*0088*/ 	.word	0x00004890


	//----- nvinfo : EIATTR_CRS_STACK_SIZE
	.align		4
.L_25:
        /*008c*/ 	.byte	0x04, 0x1e
        /*008e*/ 	.short	(.L_27 - .L_26)
.L_26:
        /*0090*/ 	.word	0x00000000


	//----- nvinfo : EIATTR_CBANK_PARAM_SIZE
	.align		4
.L_27:
        /*0094*/ 	.byte	0x03, 0x19
        /*0096*/ 	.short	0x0030


	//----- nvinfo : EIATTR_PARAM_CBANK
	.align		4
        /*0098*/ 	.byte	0x04, 0x0a
        /*009a*/ 	.short	(.L_29 - .L_28)
	.align		4
.L_28:
        /*009c*/ 	.word	index@(.nv.constant0._Z7GPUmoveiPdS_S_S_S_)
        /*00a0*/ 	.short	0x0380
        /*00a2*/ 	.short	0x0030


	//----- nvinfo : EIATTR_SW_WAR
	.align		4
.L_29:
        /*00a4*/ 	.byte	0x04, 0x36
        /*00a6*/ 	.short	(.L_31 - .L_30)
.L_30:
        /*00a8*/ 	.word	0x00000008
.L_31:


//--------------------- .nv.callgraph             --------------------------
	.section	.nv.callgraph,"",@"SHT_CUDA_CALLGRAPH"
	.align	4
	.sectionentsize	8
	.align		4
        /*0000*/ 	.word	0x00000000
	.align		4
        /*0004*/ 	.word	0xffffffff
	.align		4
        /*0008*/ 	.word	0x00000000
	.align		4
        /*000c*/ 	.word	0xfffffffe
	.align		4
        /*0010*/ 	.word	0x00000000
	.align		4
        /*0014*/ 	.word	0xfffffffd
	.align		4
        /*0018*/ 	.word	0x00000000
	.align		4
        /*001c*/ 	.word	0xfffffffc


//--------------------- .text._Z7GPUmoveiPdS_S_S_S_ --------------------------
	.section	.text._Z7GPUmoveiPdS_S_S_S_,"ax",@progbits
	.align	128
        .global         _Z7GPUmoveiPdS_S_S_S_
        .type           _Z7GPUmoveiPdS_S_S_S_,@function
        .size           _Z7GPUmoveiPdS_S_S_S_,(.L_x_83 - _Z7GPUmoveiPdS_S_S_S_)
        .other          _Z7GPUmoveiPdS_S_S_S_,@"STO_CUDA_ENTRY STV_DEFAULT"
_Z7GPUmoveiPdS_S_S_S_:
.text._Z7GPUmoveiPdS_S_S_S_:
[----:B------:R-:W-:Y:S01]  /*0000*/  LDC R1, c[0x0][0x37c] ;  /* 0x0000df00ff017b82 */ /* 0x000fe20000000800 */
[----:B------:R-:W0:Y:S01]  /*0010*/  S2R R0, SR_CTAID.X ;  /* 0x0000000000007919 */ /* 0x000e220000002500 */
[----:B------:R-:W1:Y:S01]  /*0020*/  LDCU UR4, c[0x0][0x370] ;  /* 0x00006e00ff0477ac */ /* 0x000e620008000800 */
[----:B------:R-:W0:Y:S01]  /*0030*/  S2R R3, SR_TID.X ;  /* 0x0000000000037919 */ /* 0x000e220000002100 */
[----:B------:R-:W1:Y:S01]  /*0040*/  LDCU UR5, c[0x0][0x360] ;  /* 0x00006c00ff0577ac */ /* 0x000e620008000800 */
[----:B------:R-:W2:Y:S01]  /*0050*/  LDCU UR6, c[0x0][0x380] ;  /* 0x00007000ff0677ac */ /* 0x000ea20008000800 */
[----:B-1----:R-:W-:-:S04]  /*0060*/  UIMAD UR4, UR4, UR5, URZ ;  /* 0x00000005040472a4 */ /* 0x002fc8000f8e02ff */
[----:B--2---:R-:W-:-:S04]  /*0070*/  UISETP.LT.AND UP0, UPT, UR4, UR6, UPT ;  /* 0x000000060400728c */ /* 0x004fc8000bf01270 */
[----:B------:R-:W-:Y:S01]  /*0080*/  USEL UR4, UR4, UR6, UP0 ;  /* 0x0000000604047287 */ /* 0x000fe20008000000 */
[----:B0-----:R-:W-:-:S05]  /*0090*/  IMAD R0, R0, UR5, R3 ;  /* 0x0000000500007c24 */ /* 0x001fca000f8e0203 */
[----:B------:R-:W-:-:S13]  /*00a0*/  ISETP.GE.AND P0, PT, R0, UR4, PT ;  /* 0x0000000400007c0c */ /* 0x000fda000bf06270 */
[----:B------:R-:W-:Y:S05]  /*00b0*/  @P0 EXIT ;  /* 0x000000000000094d */ /* 0x000fea0003800000 */
[----:B------:R-:W-:Y:S01]  /*00c0*/  IMAD.U32 R6, RZ, RZ, UR4 ;  /* 0x00000004ff067e24 */ /* 0x000fe2000f8e00ff */
[----:B------:R-:W-:Y:S02]  /*00d0*/  ULOP3.LUT UR5, UR4, UR6, URZ, 0x3c, !UPT ;  /* 0x0000000604057292 */ /* 0x000fe4000f8e3cff */
[----:B------:R-:W-:Y:S02]  /*00e0*/  IMAD.U32 R8, RZ, RZ, UR6 ;  /* 0x00000006ff087e24 */ /* 0x000fe4000f8e00ff */
[-C--:B------:R-:W-:Y:S02]  /*00f0*/  IABS R5, R6.reuse ;  /* 0x0000000600057213 */ /* 0x080fe40000000000 */
[----:B------:R-:W-:Y:S02]  /*0100*/  IABS R6, R6 ;  /* 0x0000000600067213 */ /* 0x000fe40000000000 */
[----:B------:R-:W0:Y:S01]  /*0110*/  I2F.RP R4, R5 ;  /* 0x0000000500047306 */ /* 0x000e220000209400 */
[----:B------:R-:W-:-:S02]  /*0120*/  ISETP.LE.AND P2, PT, RZ, UR5, PT ;  /* 0x00000005ff007c0c */ /* 0x000fc4000bf43270 */
[----:B------:R-:W-:-:S05]  /*0130*/  IMAD.MOV R6, RZ, RZ, -R6 ;  /* 0x000000ffff067224 */ /* 0x000fca00078e0a06 */
[----:B0-----:R-:W0:Y:S02]  /*0140*/  MUFU.RCP R4, R4 ;  /* 0x0000000400047308 */ /* 0x001e240000001000 */
[----:B0-----:R-:W-:Y:S01]  /*0150*/  VIADD R2, R4, 0xffffffe ;  /* 0x0ffffffe04027836 */ /* 0x001fe20000000000 */
[----:B------:R-:W-:-:S05]  /*0160*/  IABS R4, R8 ;  /* 0x0000000800047213 */ /* 0x000fca0000000000 */
[----:B------:R0:W1:Y:S02]  /*0170*/  F2I.FTZ.U32.TRUNC.NTZ R3, R2 ;  /* 0x0000000200037305 */ /* 0x000064000021f000 */
[----:B0-----:R-:W-:Y:S01]  /*0180*/  HFMA2 R2, -RZ, RZ, 0, 0 ;  /* 0x00000000ff027431 */ /* 0x001fe200000001ff */
[----:B-1----:R-:W-:-:S05]  /*0190*/  IADD3 R10, PT, PT, RZ, -R3, RZ ;  /* 0x80000003ff0a7210 */ /* 0x002fca0007ffe0ff */
[----:B------:R-:W-:-:S04]  /*01a0*/  IMAD R7, R10, R5, RZ ;  /* 0x000000050a077224 */ /* 0x000fc800078e02ff */
[----:B------:R-:W-:-:S04]  /*01b0*/  IMAD.HI.U32 R3, R3, R7, R2 ;  /* 0x0000000703037227 */ /* 0x000fc800078e0002 */
[----:B------:R-:W-:Y:S02]  /*01c0*/  IMAD.MOV.U32 R2, RZ, RZ, R6 ;  /* 0x000000ffff027224 */ /* 0x000fe400078e0006 */
[----:B------:R-:W-:-:S04]  /*01d0*/  IMAD.HI.U32 R3, R3, R4, RZ ;  /* 0x0000000403037227 */ /* 0x000fc800078e00ff */
[----:B------:R-:W-:-:S05]  /*01e0*/  IMAD R2, R3, R2, R4 ;  /* 0x0000000203027224 */ /* 0x000fca00078e0204 */
[----:B------:R-:W-:-:S13]  /*01f0*/  ISETP.GT.U32.AND P1, PT, R5, R2, PT ;  /* 0x000000020500720c */ /* 0x000fda0003f24070 */
[----:B------:R-:W-:Y:S01]  /*0200*/  @!P1 IMAD.IADD R2, R2, 0x1, -R5 ;  /* 0x0000000102029824 */ /* 0x000fe200078e0a05 */
[----:B------:R-:W-:Y:S02]  /*0210*/  @!P1 IADD3 R3, PT, PT, R3, 0x1, RZ ;  /* 0x0000000103039810 */ /* 0x000fe40007ffe0ff */
[----:B------:R-:W-:Y:S02]  /*0220*/  ISETP.NE.AND P1, PT, RZ, UR4, PT ;  /* 0x00000004ff007c0c */ /* 0x000fe4000bf25270 */
[----:B------:R-:W-:-:S13]  /*0230*/  ISETP.GE.U32.AND P0, PT, R2, R5, PT ;  /* 0x000000050200720c */ /* 0x000fda0003f06070 */
[----:B------:R-:W-:-:S04]  /*0240*/  @P0 VIADD R3, R3, 0x1 ;  /* 0x0000000103030836 */ /* 0x000fc80000000000 */
[----:B------:R-:W-:-:S05]  /*0250*/  IMAD.MOV.U32 R2, RZ, RZ, R3 ;  /* 0x000000ffff027224 */ /* 0x000fca00078e0003 */
[----:B------:R-:W-:Y:S02]  /*0260*/  @!P2 IADD3 R2, PT, PT, -R2, RZ, RZ ;  /* 0x000000ff0202a210 */ /* 0x000fe40007ffe1ff */
[----:B------:R-:W-:-:S04]  /*0270*/  @!P1 LOP3.LUT R2, RZ, UR4, RZ, 0x33, !PT ;  /* 0x00000004ff029c12 */ /* 0x000fc8000f8e33ff */
[----:B------:R-:W-:-:S13]  /*0280*/  ISETP.GE.AND P0, PT, R2, 0x1, PT ;  /* 0x000000010200780c */ /* 0x000fda0003f06270 */
[----:B------:R-:W-:Y:S05]  /*0290*/  @!P0 EXIT ;  /* 0x000000000000894d */ /* 0x000fea0003800000 */
[----:B------:R-:W-:Y:S01]  /*02a0*/  UISETP.GE.AND UP0, UPT, UR6, 0x2, UPT ;  /* 0x000000020600788c */ /* 0x000fe2000bf06270 */
[----:B------:R-:W-:Y:S01]  /*02b0*/  IMAD R3, R0, R2, RZ ;  /* 0x0000000200037224 */ /* 0x000fe200078e02ff */
[----:B------:R-:W0:Y:S03]  /*02c0*/  LDCU.64 UR16, c[0x0][0x358] ;  /* 0x00006b00ff1077ac */ /* 0x000e260008000a00 */
[----:B------:R-:W-:-:S04]  /*02d0*/  IMAD.IADD R0, R2, 0x1, R3 ;  /* 0x0000000102007824 */ /* 0x000fc800078e0203 */
[----:B------:R-:W-:Y:S05]  /*02e0*/  BRA.U !UP0, `(.L_x_0) ;  /* 0x0000002d08007547 */ /* 0x000fea000b800000 */
[----:B------:R-:W-:Y:S01]  /*02f0*/  UIADD3 UR8, UPT, UPT, UR6, 0x7, URZ ;  /* 0x0000000706087890 */ /* 0x000fe2000fffe0ff */
[----:B------:R-:W-:Y:S01]  /*0300*/  BSSY.RECONVERGENT B0, `(.L_x_1) ;  /* 0x00002bd000007945 */ /* 0x000fe20003800200 */
[----:B------:R-:W-:Y:S01]  /*0310*/  UIADD3 UR9, UPT, UPT, UR6, 0x3, URZ ;  /* 0x0000000306097890 */ /* 0x000fe2000fffe0ff */
[----:B------:R-:W-:Y:S01]  /*0320*/  IMAD.MOV.U32 R5, RZ, RZ, R3 ;  /* 0x000000ffff057224 */ /* 0x000fe200078e0003 */
[----:B------:R-:W-:Y:S02]  /*0330*/  ULOP3.LUT UR4, UR8, 0x7, URZ, 0xc0, !UPT ;  /* 0x0000000708047892 */ /* 0x000fe4000f8ec0ff */
[----:B------:R-:W-:Y:S02]  /*0340*/  UIADD3 UR7, UPT, UPT, UR6, -0x2, URZ ;  /* 0xfffffffe06077890 */ /* 0x000fe4000fffe0ff */
[----:B------:R-:W-:Y:S02]  /*0350*/  UIADD3 UR6, UPT, UPT, UR6, -0x1, URZ ;  /* 0xffffffff06067890 */ /* 0x000fe4000fffe0ff */
[----:B------:R-:W-:-:S02]  /*0360*/  ULOP3.LUT UR10, UR9, 0x3, URZ, 0xc0, !UPT ;  /* 0x00000003090a7892 */ /* 0x000fc4000f8ec0ff */
[----:B------:R-:W-:-:S12]  /*0370*/  UIADD3 UR4, UPT, UPT, UR4, -0x1, URZ ;  /* 0xffffffff04047890 */ /* 0x000fd8000fffe0ff */
.L_x_41:
[----:B-1----:R-:W1:Y:S08]  /*0380*/  LDC.64 R28, c[0x0][0x390] ;  /* 0x0000e400ff1c7b82 */ /* 0x002e700000000a00 */
[----:B------:R-:W2:Y:S01]  /*0390*/  LDC.64 R30, c[0x0][0x388] ;  /* 0x0000e200ff1e7b82 */ /* 0x000ea20000000a00 */
[----:B-1----:R-:W-:-:S06]  /*03a0*/  IMAD.WIDE R28, R5, 0x8, R28 ;  /* 0x00000008051c7825 */ /* 0x002fcc00078e021c */
[----:B0-----:R-:W3:Y:S01]  /*03b0*/  LDG.E.64 R28, desc[UR16][R28.64] ;  /* 0x000000101c1c7981 */ /* 0x001ee2000c1e1b00 */
[----:B--2---:R-:W-:-:S06]  /*03c0*/  IMAD.WIDE R30, R5, 0x8, R30 ;  /* 0x00000008051e7825 */ /* 0x004fcc00078e021e */
[----:B------:R-:W2:Y:S01]  /*03d0*/  LDG.E.64 R30, desc[UR16][R30.64] ;  /* 0x000000101e1e7981 */ /* 0x000ea2000c1e1b00 */
[----:B------:R-:W-:Y:S01]  /*03e0*/  UISETP.GE.U32.AND UP0, UPT, UR7, 0x7, UPT ;  /* 0x000000070700788c */ /* 0x000fe2000bf06070 */
[----:B---3--:R-:W-:Y:S02]  /*03f0*/  DMUL R8, R28, R28 ;  /* 0x0000001c1c087228 */ /* 0x008fe40000000000 */
[----:B--2---:R-:W-:-:S06]  /*0400*/  DMUL R6, R30, R30 ;  /* 0x0000001e1e067228 */ /* 0x004fcc0000000000 */
[----:B------:R-:W-:Y:S02]  /*0410*/  DMUL R8, R8, 0.001953125 ;  /* 0x3f60000008087828 */ /* 0x000fe40000000000 */
[----:B------:R-:W-:-:S06]  /*0420*/  DMUL R6, R6, 0.001953125 ;  /* 0x3f60000006067828 */ /* 0x000fcc0000000000 */
[----:B------:R-:W-:Y:S02]  /*0430*/  DMUL R10, R28, -R8 ;  /* 0x800000081c0a7228 */ /* 0x000fe40000000000 */
[----:B------:R-:W-:Y:S01]  /*0440*/  DMUL R20, R30, -R6 ;  /* 0x800000061e147228 */ /* 0x000fe20000000000 */
[----:B------:R-:W-:Y:S01]  /*0450*/  MOV R6, 0x1 ;  /* 0x0000000100067802 */ /* 0x000fe20000000f00 */
[----:B------:R-:W-:Y:S09]  /*0460*/  BRA.U !UP0, `(.L_x_2) ;  /* 0x0000001508107547 */ /* 0x000ff2000b800000 */
[----:B------:R-:W-:Y:S01]  /*0470*/  ULOP3.LUT UR5, UR6, 0xfffffff8, URZ, 0xc0, !UPT ;  /* 0xfffffff806057892 */ /* 0x000fe2000f8ec0ff */
[----:B------:R-:W-:Y:S02]  /*0480*/  IMAD.MOV.U32 R6, RZ, RZ, 0x4 ;  /* 0x00000004ff067424 */ /* 0x000fe400078e00ff */
[----:B------:R-:W-:Y:S01]  /*0490*/  IMAD.MOV.U32 R4, RZ, RZ, R5 ;  /* 0x000000ffff047224 */ /* 0x000fe200078e0005 */
[----:B------:R-:W-:-:S06]  /*04a0*/  UIADD3 UR5, UPT, UPT, -UR5, URZ, URZ ;  /* 0x000000ff05057290 */ /* 0x000fcc000fffe1ff */
[----:B------:R-:W-:-:S07]  /*04b0*/  MOV R2, UR5 ;  /* 0x0000000500027c02 */ /* 0x000fce0008000f00 */
.L_x_19:
[----:B------:R-:W0:Y:S01]  /*04c0*/  LDC.64 R12, c[0x0][0x390] ;  /* 0x0000e400ff0c7b82 */ /* 0x000e220000000a00 */
[----:B------:R-:W-:-:S05]  /*04d0*/  VIADD R7, R4, 0x1 ;  /* 0x0000000104077836 */ /* 0x000fca0000000000 */
[----:B------:R-:W-:Y:S02]  /*04e0*/  LOP3.LUT R7, R7, UR6, RZ, 0xc0, !PT ;  /* 0x0000000607077c12 */ /* 0x000fe4000f8ec0ff */
[----:B------:R-:W1:Y:S03]  /*04f0*/  LDC.64 R8, c[0x0][0x388] ;  /* 0x0000e200ff087b82 */ /* 0x000e660000000a00 */
[----:B0-----:R-:W-:-:S06]  /*0500*/  IMAD.WIDE R12, R7, 0x8, R12 ;  /* 0x00000008070c7825 */ /* 0x001fcc00078e020c */
[----:B------:R-:W2:Y:S01]  /*0510*/  LDG.E.64 R12, desc[UR16][R12.64] ;  /* 0x000000100c0c7981 */ /* 0x000ea2000c1e1b00 */
[----:B-1----:R-:W-:-:S06]  /*0520*/  IMAD.WIDE R8, R7, 0x8, R8 ;  /* 0x0000000807087825 */ /* 0x002fcc00078e0208 */
[----:B------:R-:W3:Y:S01]  /*0530*/  LDG.E.64 R8, desc[UR16][R8.64] ;  /* 0x0000001008087981 */ /* 0x000ee2000c1e1b00 */
[----:B------:R-:W-:Y:S01]  /*0540*/  BSSY.RECONVERGENT B2, `(.L_x_3) ;  /* 0x000001b000027945 */ /* 0x000fe20003800200 */
[----:B--2---:R-:W-:Y:S01]  /*0550*/  DADD R32, -R28, R12 ;  /* 0x000000001c207229 */ /* 0x004fe2000000010c */
[----:B------:R-:W-:Y:S01]  /*0560*/  MOV R12, 0x0 ;  /* 0x00000000000c7802 */ /* 0x000fe20000000f00 */
[----:B------:R-:W-:Y:S01]  /*0570*/  IMAD.MOV.U32 R13, RZ, RZ, 0x3fd80000 ;  /* 0x3fd80000ff0d7424 */ /* 0x000fe200078e00ff */
[----:B---3--:R-:W-:-:S05]  /*0580*/  DADD R34, -R30, R8 ;  /* 0x000000001e227229 */ /* 0x008fca0000000108 */
[----:B------:R-:W-:-:S08]  /*0590*/  DMUL R36, R32, R32 ;  /* 0x0000002020247228 */ /* 0x000fd00000000000 */
[----:B------:R-:W-:-:S06]  /*05a0*/  DFMA R36, R34, R34, R36 ;  /* 0x000000222224722b */ /* 0x000fcc0000000024 */
[----:B------:R-:W0:Y:S04]  /*05b0*/  MUFU.RSQ64H R19, R37 ;  /* 0x0000002500137308 */ /* 0x000e280000001c00 */
[----:B------:R-:W-:-:S05]  /*05c0*/  VIADD R18, R37, 0xfcb00000 ;  /* 0xfcb0000025127836 */ /* 0x000fca0000000000 */
[----:B------:R-:W-:Y:S01]  /*05d0*/  ISETP.GE.U32.AND P0, PT, R18, 0x7ca00000, PT ;  /* 0x7ca000001200780c */ /* 0x000fe20003f06070 */
[----:B0-----:R-:W-:-:S08]  /*05e0*/  DMUL R14, R18, R18 ;  /* 0x00000012120e7228 */ /* 0x001fd00000000000 */
[----:B------:R-:W-:-:S08]  /*05f0*/  DFMA R14, R36, -R14, 1 ;  /* 0x3ff00000240e742b */ /* 0x000fd0000000080e */
[----:B------:R-:W-:Y:S02]  /*0600*/  DFMA R12, R14, R12, 0.5 ;  /* 0x3fe000000e0c742b */ /* 0x000fe4000000000c */
[----:B------:R-:W-:-:S08]  /*0610*/  DMUL R14, R18, R14 ;  /* 0x0000000e120e7228 */ /* 0x000fd00000000000 */
[----:B------:R-:W-:-:S08]  /*0620*/  DFMA R22, R12, R14, R18 ;  /* 0x0000000e0c16722b */ /* 0x000fd00000000012 */
[----:B------:R-:W-:Y:S02]  /*0630*/  DMUL R12, R36, R22 ;  /* 0x00000016240c7228 */ /* 0x000fe40000000000 */
[----:B------:R-:W-:Y:S01]  /*0640*/  VIADD R15, R23, 0xfff00000 ;  /* 0xfff00000170f7836 */ /* 0x000fe20000000000 */
[----:B------:R-:W-:-:S05]  /*0650*/  MOV R14, R22 ;  /* 0x00000016000e7202 */ /* 0x000fca0000000f00 */
[----:B------:R-:W-:-:S08]  /*0660*/  DFMA R16, R12, -R12, R36 ;  /* 0x8000000c0c10722b */ /* 0x000fd00000000024 */
[----:B------:R-:W-:Y:S01]  /*0670*/  DFMA R8, R16, R14, R12 ;  /* 0x0000000e1008722b */ /* 0x000fe2000000000c */
[----:B------:R-:W-:Y:S10]  /*0680*/  @!P0 BRA `(.L_x_4) ;  /* 0x0000000000188947 */ /* 0x000ff40003800000 */
[----:B------:R-:W-:Y:S01]  /*0690*/  IMAD.MOV.U32 R14, RZ, RZ, R22 ;  /* 0x000000ffff0e7224 */ /* 0x000fe200078e0016 */
[----:B------:R-:W-:Y:S01]  /*06a0*/  MOV R8, 0x6d0 ;  /* 0x000006d000087802 */ /* 0x000fe20000000f00 */
[----:B------:R-:W-:-:S07]  /*06b0*/  IMAD.MOV.U32 R19, RZ, RZ, R37 ;  /* 0x000000ffff137224 */ /* 0x000fce00078e0025 */
[----:B------:R-:W-:Y:S05]  /*06c0*/  CALL.REL.NOINC `($__internal_1_$__cuda_sm20_dsqrt_rn_f64_mediumpath_v1) ;  /* 0x0000004800047944 */ /* 0x000fea0003c00000 */
[----:B------:R-:W-:Y:S01]  /*06d0*/  MOV R8, R12 ;  /* 0x0000000c00087202 */ /* 0x000fe20000000f00 */
[----:B------:R-:W-:-:S07]  /*06e0*/  IMAD.MOV.U32 R9, RZ, RZ, R7 ;  /* 0x000000ffff097224 */ /* 0x000fce00078e0007 */
.L_x_4:
[----:B------:R-:W-:Y:S05]  /*06f0*/  BSYNC.RECONVERGENT B2 ;  /* 0x0000000000027941 */ /* 0x000fea0003800200 */
.L_x_3:
        /* <DEDUP_REMOVED lines=8> */
[----:B------:R-:W-:Y:S01]  /*0780*/  IMAD.MOV.U32 R38, RZ, RZ, 0x0 ;  /* 0x00000000ff267424 */ /* 0x000fe200078e00ff */
[-C--:B------:R-:W-:Y:S01]  /*0790*/  DMUL R34, R34, R8.reuse ;  /* 0x0000000822227228 */ /* 0x080fe20000000000 */
[----:B------:R-:W-:Y:S01]  /*07a0*/  IMAD.MOV.U32 R39, RZ, RZ, 0x3fd80000 ;  /* 0x3fd80000ff277424 */ /* 0x000fe200078e00ff */
[----:B------:R-:W-:Y:S01]  /*07b0*/  DMUL R8, R32, R8 ;  /* 0x0000000820087228 */ /* 0x000fe20000000000 */
[----:B------:R-:W-:Y:S05]  /*07c0*/  BSSY.RECONVERGENT B2, `(.L_x_5) ;  /* 0x000001b000027945 */ /* 0x000fea0003800200 */
[----:B------:R-:W-:-:S02]  /*07d0*/  DFMA R20, R34, 0.0009765625, R20 ;  /* 0x3f5000002214782b */ /* 0x000fc40000000014 */
[----:B------:R-:W-:Y:S02]  /*07e0*/  DFMA R34, R8, 0.0009765625, R10 ;  /* 0x3f5000000822782b */ /* 0x000fe4000000000a */
[----:B--2---:R-:W-:Y:S02]  /*07f0*/  DADD R24, -R28, R14 ;  /* 0x000000001c187229 */ /* 0x004fe4000000010e */
[----:B---3--:R-:W-:-:S06]  /*0800*/  DADD R22, -R30, R12 ;  /* 0x000000001e167229 */ /* 0x008fcc000000010c */
[----:B------:R-:W-:-:S08]  /*0810*/  DMUL R36, R24, R24 ;  /* 0x0000001818247228 */ /* 0x000fd00000000000 */
[----:B------:R-:W-:-:S06]  /*0820*/  DFMA R36, R22, R22, R36 ;  /* 0x000000161624722b */ /* 0x000fcc0000000024 */
[----:B------:R-:W0:Y:S04]  /*0830*/  MUFU.RSQ64H R19, R37 ;  /* 0x0000002500137308 */ /* 0x000e280000001c00 */
[----:B------:R-:W-:-:S04]  /*0840*/  IADD3 R18, PT, PT, R37, -0x3500000, RZ ;  /* 0xfcb0000025127810 */ /* 0x000fc80007ffe0ff */
[----:B------:R-:W-:Y:S02]  /*0850*/  ISETP.GE.U32.AND P0, PT, R18, 0x7ca00000, PT ;  /* 0x7ca000001200780c */ /* 0x000fe40003f06070 */
[----:B0-----:R-:W-:-:S08]  /*0860*/  DMUL R16, R18, R18 ;  /* 0x0000001212107228 */ /* 0x001fd00000000000 */
[----:B------:R-:W-:-:S08]  /*0870*/  DFMA R16, R36, -R16, 1 ;  /* 0x3ff000002410742b */ /* 0x000fd00000000810 */
[----:B------:R-:W-:Y:S02]  /*0880*/  DFMA R38, R16, R38, 0.5 ;  /* 0x3fe000001026742b */ /* 0x000fe40000000026 */
[----:B------:R-:W-:-:S08]  /*0890*/  DMUL R16, R18, R16 ;  /* 0x0000001012107228 */ /* 0x000fd00000000000 */
[----:B------:R-:W-:-:S08]  /*08a0*/  DFMA R38, R38, R16, R18 ;  /* 0x000000102626722b */ /* 0x000fd00000000012 */
[----:B------:R-:W-:Y:S02]  /*08b0*/  DMUL R12, R36, R38 ;  /* 0x00000026240c7228 */ /* 0x000fe40000000000 */
[----:B------:R-:W-:Y:S01]  /*08c0*/  IADD3 R15, PT, PT, R39, -0x100000, RZ ;  /* 0xfff00000270f7810 */ /* 0x000fe20007ffe0ff */
[----:B------:R-:W-:-:S05]  /*08d0*/  IMAD.MOV.U32 R14, RZ, RZ, R38 ;  /* 0x000000ffff0e7224 */ /* 0x000fca00078e0026 */
[----:B------:R-:W-:-:S08]  /*08e0*/  DFMA R16, R12, -R12, R36 ;  /* 0x8000000c0c10722b */ /* 0x000fd00000000024 */
[----:B------:R-:W-:Y:S01]  /*08f0*/  DFMA R8, R16, R14, R12 ;  /* 0x0000000e1008722b */ /* 0x000fe2000000000c */
[----:B------:R-:W-:Y:S10]  /*0900*/  @!P0 BRA `(.L_x_6) ;  /* 0x0000000000188947 */ /* 0x000ff40003800000 */
[----:B------:R-:W-:Y:S01]  /*0910*/  IMAD.MOV.U32 R14, RZ, RZ, R38 ;  /* 0x000000ffff0e7224 */ /* 0x000fe200078e0026 */
[----:B------:R-:W-:Y:S02]  /*0920*/  MOV R19, R37 ;  /* 0x0000002500137202 */ /* 0x000fe40000000f00 */
[----:B------:R-:W-:-:S07]  /*0930*/  MOV R8, 0x950 ;  /* 0x0000095000087802 */ /* 0x000fce0000000f00 */
[----:B------:R-:W-:Y:S05]  /*0940*/  CALL.REL.NOINC `($__internal_1_$__cuda_sm20_dsqrt_rn_f64_mediumpath_v1) ;  /* 0x0000004400647944 */ /* 0x000fea0003c00000 */
[----:B------:R-:W-:Y:S02]  /*0950*/  IMAD.MOV.U32 R8, RZ, RZ, R12 ;  /* 0x000000ffff087224 */ /* 0x000fe400078e000c */
[----:B------:R-:W-:-:S07]  /*0960*/  IMAD.MOV.U32 R9, RZ, RZ, R7 ;  /* 0x000000ffff097224 */ /* 0x000fce00078e0007 */
.L_x_6:
[----:B------:R-:W-:Y:S05]  /*0970*/  BSYNC.RECONVERGENT B2 ;  /* 0x0000000000027941 */ /* 0x000fea0003800200 */
.L_x_5:
[----:B------:R-:W0:Y:S01]  /*0980*/  LDC.64 R14, c[0x0][0x390] ;  /* 0x0000e400ff0e7b82 */ /* 0x000e220000000a00 */
[----:B------:R-:W-:-:S04]  /*0990*/  IADD3 R7, PT, PT, R4, 0x3, RZ ;  /* 0x0000000304077810 */ /* 0x000fc80007ffe0ff */
[----:B------:R-:W-:-:S05]  /*09a0*/  LOP3.LUT R7, R7, UR6, RZ, 0xc0, !PT ;  /* 0x0000000607077c12 */ /* 0x000fca000f8ec0ff */
[----:B------:R-:W-:-:S05]  /*09b0*/  IMAD.WIDE R12, R7, 0x8, R26 ;  /* 0x00000008070c7825 */ /* 0x000fca00078e021a */
[----:B------:R-:W2:Y:S01]  /*09c0*/  LDG.E.64 R10, desc[UR16][R12.64] ;  /* 0x000000100c0a7981 */ /* 0x000ea2000c1e1b00 */
[----:B0-----:R-:W-:-:S06]  /*09d0*/  IMAD.WIDE R14, R7, 0x8, R14 ;  /* 0x00000008070e7825 */ /* 0x001fcc00078e020e */
[----:B------:R-:W3:Y:S01]  /*09e0*/  LDG.E.64 R14, desc[UR16][R14.64] ;  /* 0x000000100e0e7981 */ /* 0x000ee2000c1e1b00 */
[----:B------:R-:W-:Y:S01]  /*09f0*/  IMAD.MOV.U32 R38, RZ, RZ, 0x0 ;  /* 0x00000000ff267424 */ /* 0x000fe200078e00ff */
[----:B------:R-:W-:Y:S01]  /*0a00*/  MOV R39, 0x3fd80000 ;  /* 0x3fd8000000277802 */ /* 0x000fe20000000f00 */
[-C--:B------:R-:W-:Y:S02]  /*0a10*/  DMUL R22, R22, R8.reuse ;  /* 0x0000000816167228 */ /* 0x080fe40000000000 */
[----:B------:R-:W-:Y:S01]  /*0a20*/  DMUL R8, R24, R8 ;  /* 0x0000000818087228 */ /* 0x000fe20000000000 */
[----:B------:R-:W-:Y:S05]  /*0a30*/  BSSY.RECONVERGENT B2, `(.L_x_7) ;  /* 0x000001b000027945 */ /* 0x000fea0003800200 */
[----:B------:R-:W-:-:S02]  /*0a40*/  DFMA R20, R22, 0.0009765625, R20 ;  /* 0x3f5000001614782b */ /* 0x000fc40000000014 */
[----:B------:R-:W-:Y:S02]  /*0a50*/  DFMA R34, R8, 0.0009765625, R34 ;  /* 0x3f5000000822782b */ /* 0x000fe40000000022 */
[----:B--2---:R-:W-:Y:S02]  /*0a60*/  DADD R10, -R30, R10 ;  /* 0x000000001e0a7229 */ /* 0x004fe4000000010a */
[----:B---3--:R-:W-:-:S08]  /*0a70*/  DADD R32, -R28, R14 ;  /* 0x000000001c207229 */ /* 0x008fd0000000010e */
[----:B------:R-:W-:-:S08]  /*0a80*/  DMUL R36, R32, R32 ;  /* 0x0000002020247228 */ /* 0x000fd00000000000 */
[----:B------:R-:W-:-:S06]  /*0a90*/  DFMA R36, R10, R10, R36 ;  /* 0x0000000a0a24722b */ /* 0x000fcc0000000024 */
[----:B------:R-:W0:Y:S04]  /*0aa0*/  MUFU.RSQ64H R19, R37 ;  /* 0x0000002500137308 */ /* 0x000e280000001c00 */
[----:B------:R-:W-:-:S06]  /*0ab0*/  VIADD R18, R37, 0xfcb00000 ;  /* 0xfcb0000025127836 */ /* 0x000fcc0000000000 */
[----:B0-----:R-:W-:-:S08]  /*0ac0*/  DMUL R16, R18, R18 ;  /* 0x0000001212107228 */ /* 0x001fd00000000000 */
[----:B------:R-:W-:-:S08]  /*0ad0*/  DFMA R16, R36, -R16, 1 ;  /* 0x3ff000002410742b */ /* 0x000fd00000000810 */
[----:B------:R-:W-:Y:S02]  /*0ae0*/  DFMA R38, R16, R38, 0.5 ;  /* 0x3fe000001026742b */ /* 0x000fe40000000026 */
[----:B------:R-:W-:-:S08]  /*0af0*/  DMUL R16, R18, R16 ;  /* 0x0000001012107228 */ /* 0x000fd00000000000 */
[----:B------:R-:W-:Y:S01]  /*0b00*/  DFMA R38, R38, R16, R18 ;  /* 0x000000102626722b */ /* 0x000fe20000000012 */
[----:B------:R-:W-:-:S07]  /*0b10*/  ISETP.GE.U32.AND P0, PT, R18, 0x7ca00000, PT ;  /* 0x7ca000001200780c */ /* 0x000fce0003f06070 */
[----:B------:R-:W-:Y:S02]  /*0b20*/  DMUL R12, R36, R38 ;  /* 0x00000026240c7228 */ /* 0x000fe40000000000 */
[----:B------:R-:W-:Y:S02]  /*0b30*/  VIADD R15, R39, 0xfff00000 ;  /* 0xfff00000270f7836 */ /* 0x000fe40000000000 */
[----:B------:R-:W-:-:S04]  /*0b40*/  IMAD.MOV.U32 R14, RZ, RZ, R38 ;  /* 0x000000ffff0e7224 */ /* 0x000fc800078e0026 */
[----:B------:R-:W-:-:S08]  /*0b50*/  DFMA R16, R12, -R12, R36 ;  /* 0x8000000c0c10722b */ /* 0x000fd00000000024 */
[----:B------:R-:W-:Y:S01]  /*0b60*/  DFMA R8, R16, R14, R12 ;  /* 0x0000000e1008722b */ /* 0x000fe2000000000c */
[----:B------:R-:W-:Y:S10]  /*0b70*/  @!P0 BRA `(.L_x_8) ;  /* 0x0000000000188947 */ /* 0x000ff40003800000 */
[----:B------:R-:W-:Y:S01]  /*0b80*/  MOV R14, R38 ;  /* 0x00000026000e7202 */ /* 0x000fe20000000f00 */
[----:B------:R-:W-:Y:S01]  /*0b90*/  IMAD.MOV.U32 R19, RZ, RZ, R37 ;  /* 0x000000ffff137224 */ /* 0x000fe200078e0025 */
[----:B------:R-:W-:-:S07]  /*0ba0*/  MOV R8, 0xbc0 ;  /* 0x00000bc000087802 */ /* 0x000fce0000000f00 */
[----:B------:R-:W-:Y:S05]  /*0bb0*/  CALL.REL.NOINC `($__internal_1_$__cuda_sm20_dsqrt_rn_f64_mediumpath_v1) ;  /* 0x0000004000c87944 */ /* 0x000fea0003c00000 */
[----:B------:R-:W-:Y:S01]  /*0bc0*/  IMAD.MOV.U32 R8, RZ, RZ, R12 ;  /* 0x000000ffff087224 */ /* 0x000fe200078e000c */
[----:B------:R-:W-:-:S07]  /*0bd0*/  MOV R9, R7 ;  /* 0x0000000700097202 */ /* 0x000fce0000000f00 */
.L_x_8:
[----:B------:R-:W-:Y:S05]  /*0be0*/  BSYNC.RECONVERGENT B2 ;  /* 0x0000000000027941 */ /* 0x000fea0003800200 */
.L_x_7:
[----:B------:R-:W0:Y:S01]  /*0bf0*/  LDC.64 R14, c[0x0][0x390] ;  /* 0x0000e400ff0e7b82 */ /* 0x000e220000000a00 */
[----:B------:R-:W-:-:S05]  /*0c00*/  VIADD R7, R4, 0x4 ;  /* 0x0000000404077836 */ /* 0x000fca0000000000 */
[----:B------:R-:W-:-:S05]  /*0c10*/  LOP3.LUT R7, R7, UR6, RZ, 0xc0, !PT ;  /* 0x0000000607077c12 */ /* 0x000fca000f8ec0ff */
[----:B------:R-:W-:-:S06]  /*0c20*/  IMAD.WIDE R12, R7, 0x8, R26 ;  /* 0x00000008070c7825 */ /* 0x000fcc00078e021a */
[----:B------:R-:W2:Y:S01]  /*0c30*/  LDG.E.64 R12, desc[UR16][R12.64] ;  /* 0x000000100c0c7981 */ /* 0x000ea2000c1e1b00 */
[----:B0-----:R-:W-:-:S06]  /*0c40*/  IMAD.WIDE R14, R7, 0x8, R14 ;  /* 0x00000008070e7825 */ /* 0x001fcc00078e020e */
[----:B------:R-:W3:Y:S01]  /*0c50*/  LDG.E.64 R14, desc[UR16][R14.64] ;  /* 0x000000100e0e7981 */ /* 0x000ee2000c1e1b00 */
[----:B------:R-:W-:Y:S01]  /*0c60*/  MOV R38, 0x0 ;  /* 0x0000000000267802 */ /* 0x000fe20000000f00 */
[----:B------:R-:W-:Y:S01]  /*0c70*/  IMAD.MOV.U32 R39, RZ, RZ, 0x3fd80000 ;  /* 0x3fd80000ff277424 */ /* 0x000fe200078e00ff */
        /* <DEDUP_REMOVED lines=29> */
.L_x_10:
[----:B------:R-:W-:Y:S05]  /*0e50*/  BSYNC.RECONVERGENT B2 ;  /* 0x0000000000027941 */ /* 0x000fea0003800200 */
.L_x_9:
[----:B------:R-:W0:Y:S01]  /*0e60*/  LDC.64 R14, c[0x0][0x390] ;  /* 0x0000e400ff0e7b82 */ /* 0x000e220000000a00 */
[----:B------:R-:W-:-:S05]  /*0e70*/  VIADD R7, R4, 0x5 ;  /* 0x0000000504077836 */ /* 0x000fca0000000000 */
[----:B------:R-:W-:-:S05]  /*0e80*/  LOP3.LUT R7, R7, UR6, RZ, 0xc0, !PT ;  /* 0x0000000607077c12 */ /* 0x000fca000f8ec0ff */
[----:B------:R-:W-:-:S06]  /*0e90*/  IMAD.WIDE R12, R7, 0x8, R26 ;  /* 0x00000008070c7825 */ /* 0x000fcc00078e021a */
[----:B------:R-:W2:Y:S01]  /*0ea0*/  LDG.E.64 R12, desc[UR16][R12.64] ;  /* 0x000000100c0c7981 */ /* 0x000ea2000c1e1b00 */
[----:B0-----:R-:W-:-:S05]  /*0eb0*/  IMAD.WIDE R14, R7, 0x8, R14 ;  /* 0x00000008070e7825 */ /* 0x001fca00078e020e */
[----:B------:R-:W3:Y:S01]  /*0ec0*/  LDG.E.64 R10, desc[UR16][R14.64] ;  /* 0x000000100e0a7981 */ /* 0x000ee2000c1e1b00 */
[----:B------:R-:W-:Y:S02]  /*0ed0*/  IMAD.MOV.U32 R38, RZ, RZ, 0x0 ;  /* 0x00000000ff267424 */ /* 0x000fe400078e00ff */
        /* <DEDUP_REMOVED lines=11> */
[----:B------:R-:W-:-:S06]  /*0f90*/  IADD3 R18, PT, PT, R37, -0x3500000, RZ ;  /* 0xfcb0000025127810 */ /* 0x000fcc0007ffe0ff */
[----:B0-----:R-:W-:-:S08]  /*0fa0*/  DMUL R16, R18, R18 ;  /* 0x0000001212107228 */ /* 0x001fd00000000000 */
[----:B------:R-:W-:-:S08]  /*0fb0*/  DFMA R16, R36, -R16, 1 ;  /* 0x3ff000002410742b */ /* 0x000fd00000000810 */
[----:B------:R-:W-:Y:S02]  /*0fc0*/  DFMA R38, R16, R38, 0.5 ;  /* 0x3fe000001026742b */ /* 0x000fe40000000026 */
[----:B------:R-:W-:-:S08]  /*0fd0*/  DMUL R16, R18, R16 ;  /* 0x0000001012107228 */ /* 0x000fd00000000000 */
[----:B------:R-:W-:Y:S01]  /*0fe0*/  DFMA R38, R38, R16, R18 ;  /* 0x000000102626722b */ /* 0x000fe20000000012 */
[----:B------:R-:W-:-:S07]  /*0ff0*/  ISETP.GE.U32.AND P0, PT, R18, 0x7ca00000, PT ;  /* 0x7ca000001200780c */ /* 0x000fce0003f06070 */
        /* <DEDUP_REMOVED lines=12> */
.L_x_12:
[----:B------:R-:W-:Y:S05]  /*10c0*/  BSYNC.RECONVERGENT B2 ;  /* 0x0000000000027941 */ /* 0x000fea0003800200 */
.L_x_11:
[----:B------:R-:W0:Y:S01]  /*10d0*/  LDC.64 R14, c[0x0][0x390] ;  /* 0x0000e400ff0e7b82 */ /* 0x000e220000000a00 */
[----:B------:R-:W-:-:S04]  /*10e0*/  IADD3 R7, PT, PT, R4, 0x6, RZ ;  /* 0x0000000604077810 */ /* 0x000fc80007ffe0ff */
[----:B------:R-:W-:-:S05]  /*10f0*/  LOP3.LUT R7, R7, UR6, RZ, 0xc0, !PT ;  /* 0x0000000607077c12 */ /* 0x000fca000f8ec0ff */
[----:B------:R-:W-:-:S06]  /*1100*/  IMAD.WIDE R12, R7, 0x8, R26 ;  /* 0x00000008070c7825 */ /* 0x000fcc00078e021a */
        /* <DEDUP_REMOVED lines=34> */
.L_x_14:
[----:B------:R-:W-:Y:S05]  /*1330*/  BSYNC.RECONVERGENT B2 ;  /* 0x0000000000027941 */ /* 0x000fea0003800200 */
.L_x_13:
[----:B------:R-:W0:Y:S01]  /*1340*/  LDC.64 R14, c[0x0][0x390] ;  /* 0x0000e400ff0e7b82 */ /* 0x000e220000000a00 */
[----:B------:R-:W-:-:S05]  /*1350*/  VIADD R7, R4, 0x7 ;  /* 0x0000000704077836 */ /* 0x000fca0000000000 */
[----:B------:R-:W-:-:S05]  /*1360*/  LOP3.LUT R7, R7, UR6, RZ, 0xc0, !PT ;  /* 0x0000000607077c12 */ /* 0x000fca000f8ec0ff */
[----:B------:R-:W-:-:S06]  /*1370*/  IMAD.WIDE R12, R7, 0x8, R26 ;  /* 0x00000008070c7825 */ /* 0x000fcc00078e021a */
[----:B------:R-:W2:Y:S01]  /*1380*/  LDG.E.64 R12, desc[UR16][R12.64] ;  /* 0x000000100c0c7981 */ /* 0x000ea2000c1e1b00 */
[----:B0-----:R-:W-:-:S05]  /*1390*/  IMAD.WIDE R14, R7, 0x8, R14 ;  /* 0x00000008070e7825 */ /* 0x001fca00078e020e */
        /* <DEDUP_REMOVED lines=32> */
.L_x_16:
[----:B------:R-:W-:Y:S05]  /*15a0*/  BSYNC.RECONVERGENT B2 ;  /* 0x0000000000027941 */ /* 0x000fea0003800200 */
.L_x_15:
[----:B------:R-:W0:Y:S01]  /*15b0*/  LDC.64 R12, c[0x0][0x390] ;  /* 0x0000e400ff0c7b82 */ /* 0x000e220000000a00 */
[----:B------:R-:W-:-:S05]  /*15c0*/  VIADD R4, R4, 0x8 ;  /* 0x0000000804047836 */ /* 0x000fca0000000000 */
[----:B------:R-:W-:-:S05]  /*15d0*/  LOP3.LUT R7, R4, UR6, RZ, 0xc0, !PT ;  /* 0x0000000604077c12 */ /* 0x000fca000f8ec0ff */
[----:B------:R-:W-:-:S05]  /*15e0*/  IMAD.WIDE R26, R7, 0x8, R26 ;  /* 0x00000008071a7825 */ /* 0x000fca00078e021a */
[----:B------:R-:W2:Y:S01]  /*15f0*/  LDG.E.64 R24, desc[UR16][R26.64] ;  /* 0x000000101a187981 */ /* 0x000ea2000c1e1b00 */
[----:B0-----:R-:W-:-:S06]  /*1600*/  IMAD.WIDE R12, R7, 0x8, R12 ;  /* 0x00000008070c7825 */ /* 0x001fcc00078e020c */
[----:B------:R-:W3:Y:S01]  /*1610*/  LDG.E.64 R12, desc[UR16][R12.64] ;  /* 0x000000100c0c7981 */ /* 0x000ee2000c1e1b00 */
[-C--:B------:R-:W-:Y:S02]  /*1620*/  DMUL R32, R32, R8.reuse ;  /* 0x0000000820207228 */ /* 0x080fe40000000000 */
[----:B------:R-:W-:Y:S01]  /*1630*/  DMUL R8, R10, R8 ;  /* 0x000000080a087228 */ /* 0x000fe20000000000 */
[----:B------:R-:W-:Y:S05]  /*1640*/  BSSY.RECONVERGENT B2, `(.L_x_17) ;  /* 0x000001d000027945 */ /* 0x000fea0003800200 */
[----:B------:R-:W-:Y:S02]  /*1650*/  DFMA R20, R32, 0.0009765625, R20 ;  /* 0x3f5000002014782b */ /* 0x000fe40000000014 */
[----:B------:R-:W-:-:S02]  /*1660*/  DFMA R34, R8, 0.0009765625, R34 ;  /* 0x3f5000000822782b */ /* 0x000fc40000000022 */
[----:B--2---:R-:W-:Y:S02]  /*1670*/  DADD R24, -R30, R24 ;  /* 0x000000001e187229 */ /* 0x004fe40000000118 */
[----:B---3--:R-:W-:-:S08]  /*1680*/  DADD R22, -R28, R12 ;  /* 0x000000001c167229 */ /* 0x008fd0000000010c */
[----:B------:R-:W-:-:S08]  /*1690*/  DMUL R36, R22, R22 ;  /* 0x0000001616247228 */ /* 0x000fd00000000000 */
[----:B------:R-:W-:-:S06]  /*16a0*/  DFMA R36, R24, R24, R36 ;  /* 0x000000181824722b */ /* 0x000fcc0000000024 */
[----:B------:R-:W0:Y:S04]  /*16b0*/  MUFU.RSQ64H R19, R37 ;  /* 0x0000002500137308 */ /* 0x000e280000001c00 */
[----:B------:R-:W-:Y:S01]  /*16c0*/  IADD3 R18, PT, PT, R37, -0x3500000, RZ ;  /* 0xfcb0000025127810 */ /* 0x000fe20007ffe0ff */
[----:B------:R-:W-:Y:S02]  /*16d0*/  IMAD.MOV.U32 R12, RZ, RZ, 0x0 ;  /* 0x00000000ff0c7424 */ /* 0x000fe400078e00ff */
[----:B------:R-:W-:-:S03]  /*16e0*/  IMAD.MOV.U32 R13, RZ, RZ, 0x3fd80000 ;  /* 0x3fd80000ff0d7424 */ /* 0x000fc600078e00ff */
        /* <DEDUP_REMOVED lines=18> */
.L_x_18:
[----:B------:R-:W-:Y:S05]  /*1810*/  BSYNC.RECONVERGENT B2 ;  /* 0x0000000000027941 */ /* 0x000fea0003800200 */
.L_x_17:
[----:B------:R-:W-:Y:S01]  /*1820*/  IADD3 R2, PT, PT, R2, 0x8, RZ ;  /* 0x0000000802027810 */ /* 0x000fe20007ffe0ff */
[-C--:B------:R-:W-:Y:S01]  /*1830*/  DMUL R24, R24, R8.reuse ;  /* 0x0000000818187228 */ /* 0x080fe20000000000 */
[----:B------:R-:W-:Y:S01]  /*1840*/  VIADD R6, R6, 0x8 ;  /* 0x0000000806067836 */ /* 0x000fe20000000000 */
[----:B------:R-:W-:Y:S01]  /*1850*/  DMUL R8, R22, R8 ;  /* 0x0000000816087228 */ /* 0x000fe20000000000 */
[----:B------:R-:W-:-:S05]  /*1860*/  ISETP.NE.AND P0, PT, R2, RZ, PT ;  /* 0x000000ff0200720c */ /* 0x000fca0003f05270 */
[----:B------:R-:W-:Y:S02]  /*1870*/  DFMA R20, R24, 0.0009765625, R20 ;  /* 0x3f5000001814782b */ /* 0x000fe40000000014 */
[----:B------:R-:W-:-:S06]  /*1880*/  DFMA R10, R8, 0.0009765625, R34 ;  /* 0x3f500000080a782b */ /* 0x000fcc0000000022 */
[----:B------:R-:W-:Y:S05]  /*1890*/  @P0 BRA `(.L_x_19) ;  /* 0xffffffec00080947 */ /* 0x000fea000383ffff */
[----:B------:R-:W-:-:S07]  /*18a0*/  VIADD R6, R6, 0xfffffffd ;  /* 0xfffffffd06067836 */ /* 0x000fce0000000000 */
.L_x_2:
[----:B------:R-:W-:-:S09]  /*18b0*/  ULOP3.LUT UP0, URZ, UR6, 0x7, URZ, 0xc0, !UPT ;  /* 0x0000000706ff7892 */ /* 0x000fd2000f80c0ff */
[----:B------:R-:W-:Y:S05]  /*18c0*/  BRA.U !UP0, `(.L_x_20) ;  /* 0x00000011089c7547 */ /* 0x000fea000b800000 */
[----:B------:R-:W-:-:S09]  /*18d0*/  UISETP.GE.U32.AND UP0, UPT, UR4, 0x3, UPT ;  /* 0x000000030400788c */ /* 0x000fd2000bf06070 */
[----:B------:R-:W-:Y:S05]  /*18e0*/  BRA.U !UP0, `(.L_x_21) ;  /* 0x00000009088c7547 */ /* 0x000fea000b800000 */
[----:B------:R-:W0:Y:S01]  /*18f0*/  LDC.64 R12, c[0x0][0x390] ;  /* 0x0000e400ff0c7b82 */ /* 0x000e220000000a00 */
[----:B------:R-:W-:-:S04]  /*1900*/  IADD3 R2, PT, PT, R6, R5, RZ ;  /* 0x0000000506027210 */ /* 0x000fc80007ffe0ff */
[----:B------:R-:W-:-:S03]  /*1910*/  LOP3.LUT R7, R2, UR6, RZ, 0xc0, !PT ;  /* 0x0000000602077c12 */ /* 0x000fc6000f8ec0ff */
[----:B------:R-:W1:Y:S02]  /*1920*/  LDC.64 R8, c[0x0][0x388] ;  /* 0x0000e200ff087b82 */ /* 0x000e640000000a00 */
[----:B0-----:R-:W-:-:S06]  /*1930*/  IMAD.WIDE R12, R7, 0x8, R12 ;  /* 0x00000008070c7825 */ /* 0x001fcc00078e020c */
[----:B------:R-:W2:Y:S01]  /*1940*/  LDG.E.64 R12, desc[UR16][R12.64] ;  /* 0x000000100c0c7981 */ /* 0x000ea2000c1e1b00 */
[----:B-1----:R-:W-:-:S06]  /*1950*/  IMAD.WIDE R8, R7, 0x8, R8 ;  /* 0x0000000807087825 */ /* 0x002fcc00078e0208 */
[----:B------:R-:W3:Y:S01]  /*1960*/  LDG.E.64 R8, desc[UR16][R8.64] ;  /* 0x0000001008087981 */ /* 0x000ee2000c1e1b00 */
[----:B------:R-:W-:Y:S01]  /*1970*/  BSSY.RECONVERGENT B2, `(.L_x_22) ;  /* 0x000001d000027945 */ /* 0x000fe20003800200 */
[----:B--2---:R-:W-:Y:S01]  /*1980*/  DADD R26, -R28, R12 ;  /* 0x000000001c1a7229 */ /* 0x004fe2000000010c */
[----:B------:R-:W-:Y:S01]  /*1990*/  IMAD.MOV.U32 R12, RZ, RZ, 0x0 ;  /* 0x00000000ff0c7424 */ /* 0x000fe200078e00ff */
[----:B------:R-:W-:Y:S01]  /*19a0*/  MOV R13, 0x3fd80000 ;  /* 0x3fd80000000d7802 */ /* 0x000fe20000000f00 */
        /* <DEDUP_REMOVED lines=19> */
[----:B------:R-:W-:Y:S01]  /*1ae0*/  MOV R17, R23 ;  /* 0x0000001700117202 */ /* 0x000fe20000000f00 */
[----:B------:R-:W-:Y:S01]  /*1af0*/  IMAD.MOV.U32 R16, RZ, RZ, R22 ;  /* 0x000000ffff107224 */ /* 0x000fe200078e0016 */
[----:B------:R-:W-:-:S07]  /*1b00*/  MOV R8, 0x1b20 ;  /* 0x00001b2000087802 */ /* 0x000fce0000000f00 */
[----:B------:R-:W-:Y:S05]  /*1b10*/  CALL.REL.NOINC `($__internal_1_$__cuda_sm20_dsqrt_rn_f64_mediumpath_v1) ;  /* 0x0000003000f07944 */ /* 0x000fea0003c00000 */
[----:B------:R-:W-:Y:S02]  /*1b20*/  IMAD.MOV.U32 R8, RZ, RZ, R12 ;  /* 0x000000ffff087224 */ /* 0x000fe400078e000c */
[----:B------:R-:W-:-:S07]  /*1b30*/  IMAD.MOV.U32 R9, RZ, RZ, R7 ;  /* 0x000000ffff097224 */ /* 0x000fce00078e0007 */
.L_x_23:
[----:B------:R-:W-:Y:S05]  /*1b40*/  BSYNC.RECONVERGENT B2 ;  /* 0x0000000000027941 */ /* 0x000fea0003800200 */
.L_x_22:
[----:B------:R-:W0:Y:S01]  /*1b50*/  LDC.64 R14, c[0x0][0x390] ;  /* 0x0000e400ff0e7b82 */ /* 0x000e220000000a00 */
[----:B------:R-:W-:-:S04]  /*1b60*/  IADD3 R4, PT, PT, R2, 0x1, RZ ;  /* 0x0000000102047810 */ /* 0x000fc80007ffe0ff */
[----:B------:R-:W-:-:S03]  /*1b70*/  LOP3.LUT R7, R4, UR6, RZ, 0xc0, !PT ;  /* 0x0000000604077c12 */ /* 0x000fc6000f8ec0ff */
[----:B------:R-:W1:Y:S02]  /*1b80*/  LDC.64 R12, c[0x0][0x388] ;  /* 0x0000e200ff0c7b82 */ /* 0x000e640000000a00 */
[----:B0-----:R-:W-:-:S06]  /*1b90*/  IMAD.WIDE R14, R7, 0x8, R14 ;  /* 0x00000008070e7825 */ /* 0x001fcc00078e020e */
[----:B------:R-:W2:Y:S01]  /*1ba0*/  LDG.E.64 R14, desc[UR16][R14.64] ;  /* 0x000000100e0e7981 */ /* 0x000ea2000c1e1b00 */
[----:B-1----:R-:W-:-:S06]  /*1bb0*/  IMAD.WIDE R12, R7, 0x8, R12 ;  /* 0x00000008070c7825 */ /* 0x002fcc00078e020c */
[----:B------:R-:W3:Y:S01]  /*1bc0*/  LDG.E.64 R12, desc[UR16][R12.64] ;  /* 0x000000100c0c7981 */ /* 0x000ee2000c1e1b00 */
[----:B------:R-:W-:Y:S01]  /*1bd0*/  IMAD.MOV.U32 R34, RZ, RZ, 0x0 ;  /* 0x00000000ff227424 */ /* 0x000fe200078e00ff */
[----:B------:R-:W-:Y:S01]  /*1be0*/  MOV R35, 0x3fd80000 ;  /* 0x3fd8000000237802 */ /* 0x000fe20000000f00 */
[-C--:B------:R-:W-:Y:S01]  /*1bf0*/  DMUL R32, R32, R8.reuse ;  /* 0x0000000820207228 */ /* 0x080fe20000000000 */
[----:B------:R-:W-:Y:S01]  /*1c00*/  BSSY.RECONVERGENT B2, `(.L_x_24) ;  /* 0x000001c000027945 */ /* 0x000fe20003800200 */
[----:B------:R-:W-:-:S06]  /*1c10*/  DMUL R8, R26, R8 ;  /* 0x000000081a087228 */ /* 0x000fcc0000000000 */
[----:B------:R-:W-:Y:S02]  /*1c20*/  DFMA R20, R32, 0.0009765625, R20 ;  /* 0x3f5000002014782b */ /* 0x000fe40000000014 */
[----:B------:R-:W-:Y:S02]  /*1c30*/  DFMA R32, R8, 0.0009765625, R10 ;  /* 0x3f5000000820782b */ /* 0x000fe4000000000a */
[----:B--2---:R-:W-:Y:S02]  /*1c40*/  DADD R22, -R28, R14 ;  /* 0x000000001c167229 */ /* 0x004fe4000000010e */
[----:B---3--:R-:W-:-:S06]  /*1c50*/  DADD R24, -R30, R12 ;  /* 0x000000001e187229 */ /* 0x008fcc000000010c */
        /* <DEDUP_REMOVED lines=22> */
.L_x_25:
[----:B------:R-:W-:Y:S05]  /*1dc0*/  BSYNC.RECONVERGENT B2 ;  /* 0x0000000000027941 */ /* 0x000fea0003800200 */
.L_x_24:
[----:B------:R-:W0:Y:S01]  /*1dd0*/  LDC.64 R14, c[0x0][0x390] ;  /* 0x0000e400ff0e7b82 */ /* 0x000e220000000a00 */
[----:B------:R-:W-:-:S05]  /*1de0*/  VIADD R4, R2, 0x2 ;  /* 0x0000000202047836 */ /* 0x000fca0000000000 */
[----:B------:R-:W-:Y:S02]  /*1df0*/  LOP3.LUT R7, R4, UR6, RZ, 0xc0, !PT ;  /* 0x0000000604077c12 */ /* 0x000fe4000f8ec0ff */
[----:B------:R-:W1:Y:S03]  /*1e00*/  LDC.64 R12, c[0x0][0x388] ;  /* 0x0000e200ff0c7b82 */ /* 0x000e660000000a00 */
[----:B0-----:R-:W-:-:S05]  /*1e10*/  IMAD.WIDE R14, R7, 0x8, R14 ;  /* 0x00000008070e7825 */ /* 0x001fca00078e020e */
[----:B------:R-:W2:Y:S01]  /*1e20*/  LDG.E.64 R10, desc[UR16][R14.64] ;  /* 0x000000100e0a7981 */ /* 0x000ea2000c1e1b00 */
[----:B-1----:R-:W-:-:S06]  /*1e30*/  IMAD.WIDE R12, R7, 0x8, R12 ;  /* 0x00000008070c7825 */ /* 0x002fcc00078e020c */
[----:B------:R-:W3:Y:S01]  /*1e40*/  LDG.E.64 R12, desc[UR16][R12.64] ;  /* 0x000000100c0c7981 */ /* 0x000ee2000c1e1b00 */
[----:B------:R-:W-:Y:S01]  /*1e50*/  MOV R34, 0x0 ;  /* 0x0000000000227802 */ /* 0x000fe20000000f00 */
[----:B------:R-:W-:Y:S01]  /*1e60*/  IMAD.MOV.U32 R35, RZ, RZ, 0x3fd80000 ;  /* 0x3fd80000ff237424 */ /* 0x000fe200078e00ff */
[-C--:B------:R-:W-:Y:S01]  /*1e70*/  DMUL R24, R24, R8.reuse ;  /* 0x0000000818187228 */ /* 0x080fe20000000000 */
[----:B------:R-:W-:Y:S01]  /*1e80*/  BSSY.RECONVERGENT B2, `(.L_x_26) ;  /* 0x000001c000027945 */ /* 0x000fe20003800200 */
[----:B------:R-:W-:-:S06]  /*1e90*/  DMUL R8, R22, R8 ;  /* 0x0000000816087228 */ /* 0x000fcc0000000000 */
[----:B------:R-:W-:Y:S02]  /*1ea0*/  DFMA R20, R24, 0.0009765625, R20 ;  /* 0x3f5000001814782b */ /* 0x000fe40000000014 */
[----:B------:R-:W-:Y:S02]  /*1eb0*/  DFMA R32, R8, 0.0009765625, R32 ;  /* 0x3f5000000820782b */ /* 0x000fe40000000020 */
[----:B--2---:R-:W-:-:S08]  /*1ec0*/  DADD R10, -R28, R10 ;  /* 0x000000001c0a7229 */ /* 0x004fd0000000010a */
[----:B------:R-:W-:Y:S02]  /*1ed0*/  DMUL R36, R10, R10 ;  /* 0x0000000a0a247228 */ /* 0x000fe40000000000 */
[----:B---3--:R-:W-:-:S08]  /*1ee0*/  DADD R26, -R30, R12 ;  /* 0x000000001e1a7229 */ /* 0x008fd0000000010c */
        /* <DEDUP_REMOVED lines=21> */
.L_x_27:
[----:B------:R-:W-:Y:S05]  /*2040*/  BSYNC.RECONVERGENT B2 ;  /* 0x0000000000027941 */ /* 0x000fea0003800200 */
.L_x_26:
        /* <DEDUP_REMOVED lines=39> */
.L_x_29:
[----:B------:R-:W-:Y:S05]  /*22c0*/  BSYNC.RECONVERGENT B2 ;  /* 0x0000000000027941 */ /* 0x000fea0003800200 */
.L_x_28:
[-C--:B------:R-:W-:Y:S01]  /*22d0*/  DMUL R24, R24, R8.reuse ;  /* 0x0000000818187228 */ /* 0x080fe20000000000 */
[----:B------:R-:W-:Y:S01]  /*22e0*/  IADD3 R6, PT, PT, R6, 0x4, RZ ;  /* 0x0000000406067810 */ /* 0x000fe20007ffe0ff */
[----:B------:R-:W-:-:S06]  /*22f0*/  DMUL R8, R22, R8 ;  /* 0x0000000816087228 */ /* 0x000fcc0000000000 */
[----:B------:R-:W-:Y:S02]  /*2300*/  DFMA R20, R24, 0.0009765625, R20 ;  /* 0x3f5000001814782b */ /* 0x000fe40000000014 */
[----:B------:R-:W-:-:S11]  /*2310*/  DFMA R10, R8, 0.0009765625, R32 ;  /* 0x3f500000080a782b */ /* 0x000fd60000000020 */
.L_x_21:
[----:B------:R-:W-:-:S09]  /*2320*/  ULOP3.LUT UP0, URZ, UR8, 0x3, URZ, 0xc0, !UPT ;  /* 0x0000000308ff7892 */ /* 0x000fd2000f80c0ff */
[----:B------:R-:W-:Y:S05]  /*2330*/  BRA.U !UP0, `(.L_x_20) ;  /* 0x0000000908007547 */ /* 0x000fea000b800000 */
[----:B------:R-:W-:-:S09]  /*2340*/  UISETP.NE.AND UP0, UPT, UR10, 0x1, UPT ;  /* 0x000000010a00788c */ /* 0x000fd2000bf05270 */
[----:B------:R-:W-:Y:S05]  /*2350*/  BRA.U !UP0, `(.L_x_30) ;  /* 0x00000005084c7547 */ /* 0x000fea000b800000 */
[----:B------:R-:W0:Y:S01]  /*2360*/  LDC.64 R12, c[0x0][0x390] ;  /* 0x0000e400ff0c7b82 */ /* 0x000e220000000a00 */
[----:B------:R-:W-:-:S05]  /*2370*/  IMAD.IADD R2, R6, 0x1, R5 ;  /* 0x0000000106027824 */ /* 0x000fca00078e0205 */
        /* <DEDUP_REMOVED lines=28> */
[----:B------:R-:W-:Y:S01]  /*2540*/  MOV R16, R26 ;  /* 0x0000001a00107202 */ /* 0x000fe20000000f00 */
[----:B------:R-:W-:Y:S01]  /*2550*/  IMAD.MOV.U32 R19, RZ, RZ, R37 ;  /* 0x000000ffff137224 */ /* 0x000fe200078e0025 */
[----:B------:R-:W-:Y:S01]  /*2560*/  MOV R8, 0x2590 ;  /* 0x0000259000087802 */ /* 0x000fe20000000f00 */
[----:B------:R-:W-:-:S07]  /*2570*/  IMAD.MOV.U32 R17, RZ, RZ, R27 ;  /* 0x000000ffff117224 */ /* 0x000fce00078e001b */
[----:B------:R-:W-:Y:S05]  /*2580*/  CALL.REL.NOINC `($__internal_1_$__cuda_sm20_dsqrt_rn_f64_mediumpath_v1) ;  /* 0x0000002800547944 */ /* 0x000fea0003c00000 */
[----:B------:R-:W-:Y:S01]  /*2590*/  IMAD.MOV.U32 R8, RZ, RZ, R12 ;  /* 0x000000ffff087224 */ /* 0x000fe200078e000c */
[----:B------:R-:W-:-:S07]  /*25a0*/  MOV R9, R7 ;  /* 0x0000000700097202 */ /* 0x000fce0000000f00 */
.L_x_32:
[----:B------:R-:W-:Y:S05]  /*25b0*/  BSYNC.RECONVERGENT B2 ;  /* 0x0000000000027941 */ /* 0x000fea0003800200 */
.L_x_31:
        /* <DEDUP_REMOVED lines=39> */
.L_x_34:
[----:B------:R-:W-:Y:S05]  /*2830*/  BSYNC.RECONVERGENT B2 ;  /* 0x0000000000027941 */ /* 0x000fea0003800200 */
.L_x_33:
[-C--:B------:R-:W-:Y:S01]  /*2840*/  DMUL R32, R32, R8.reuse ;  /* 0x0000000820207228 */ /* 0x080fe20000000000 */
[----:B------:R-:W-:Y:S01]  /*2850*/  VIADD R6, R6, 0x2 ;  /* 0x0000000206067836 */ /* 0x000fe20000000000 */
[----:B------:R-:W-:-:S06]  /*2860*/  DMUL R8, R26, R8 ;  /* 0x000000081a087228 */ /* 0x000fcc0000000000 */
[----:B------:R-:W-:Y:S02]  /*2870*/  DFMA R20, R32, 0.0009765625, R20 ;  /* 0x3f5000002014782b */ /* 0x000fe40000000014 */
[----:B------:R-:W-:-:S11]  /*2880*/  DFMA R10, R8, 0.0009765625, R10 ;  /* 0x3f500000080a782b */ /* 0x000fd6000000000a */
.L_x_30:
[----:B------:R-:W-:-:S09]  /*2890*/  ULOP3.LUT UP0, URZ, UR9, 0x1, URZ, 0xc0, !UPT ;  /* 0x0000000109ff7892 */ /* 0x000fd2000f80c0ff */
        /* <DEDUP_REMOVED lines=36> */
[----:B------:R-:W-:-:S07]  /*2ae0*/  IMAD.MOV.U32 R13, RZ, RZ, R7 ;  /* 0x000000ffff0d7224 */ /* 0x000fce00078e0007 */
.L_x_36:
[----:B------:R-:W-:Y:S05]  /*2af0*/  BSYNC.RECONVERGENT B2 ;  /* 0x0000000000027941 */ /* 0x000fea0003800200 */
.L_x_35:
[-C--:B------:R-:W-:Y:S02]  /*2b00*/  DMUL R30, R30, R12.reuse ;  /* 0x0000000c1e1e7228 */ /* 0x080fe40000000000 */
[----:B------:R-:W-:-:S06]  /*2b10*/  DMUL R12, R28, R12 ;  /* 0x0000000c1c0c7228 */ /* 0x000fcc0000000000 */
[----:B------:R-:W-:Y:S02]  /*2b20*/  DFMA R20, R30, 0.0009765625, R20 ;  /* 0x3f5000001e14782b */ /* 0x000fe40000000014 */
[----:B------:R-:W-:-:S11]  /*2b30*/  DFMA R10, R12, 0.0009765625, R10 ;  /* 0x3f5000000c0a782b */ /* 0x000fd6000000000a */
.L_x_20:
[----:B------:R-:W0:Y:S02]  /*2b40*/  LDC.64 R12, c[0x0][0x3a8] ;  /* 0x0000ea00ff0c7b82 */ /* 0x000e240000000a00 */
[----:B0-----:R-:W-:-:S05]  /*2b50*/  IMAD.WIDE R12, R5, 0x8, R12 ;  /* 0x00000008050c7825 */ /* 0x001fca00078e020c */
[----:B------:R-:W2:Y:S01]  /*2b60*/  LDG.E.64 R32, desc[UR16][R12.64] ;  /* 0x000000100c207981 */ /* 0x000ea2000c1e1b00 */
[----:B------:R-:W-:Y:S01]  /*2b70*/  IMAD.MOV.U32 R6, RZ, RZ, 0x1 ;  /* 0x00000001ff067424 */ /* 0x000fe200078e00ff */
[----:B------:R-:W-:Y:S01]  /*2b80*/  FSETP.GEU.AND P1, PT, |R21|, 6.5827683646048100446e-37, PT ;  /* 0x036000001500780b */ /* 0x000fe20003f2e200 */
[----:B------:R-:W-:Y:S01]  /*2b90*/  BSSY.RECONVERGENT B2, `(.L_x_37) ;  /* 0x0000011000027945 */ /* 0x000fe20003800200 */
[----:B--2---:R-:W0:Y:S03]  /*2ba0*/  MUFU.RCP64H R7, R33 ;  /* 0x0000002100077308 */ /* 0x004e260000001800 */
[----:B0-----:R-:W-:-:S08]  /*2bb0*/  DFMA R8, -R32, R6, 1 ;  /* 0x3ff000002008742b */ /* 0x001fd00000000106 */
[----:B------:R-:W-:-:S08]  /*2bc0*/  DFMA R8, R8, R8, R8 ;  /* 0x000000080808722b */ /* 0x000fd00000000008 */
[----:B------:R-:W-:-:S08]  /*2bd0*/  DFMA R8, R6, R8, R6 ;  /* 0x000000080608722b */ /* 0x000fd00000000006 */
[----:B------:R-:W-:-:S08]  /*2be0*/  DFMA R6, -R32, R8, 1 ;  /* 0x3ff000002006742b */ /* 0x000fd00000000108 */
[----:B------:R-:W-:-:S08]  /*2bf0*/  DFMA R6, R8, R6, R8 ;  /* 0x000000060806722b */ /* 0x000fd00000000008 */
[----:B------:R-:W-:-:S08]  /*2c00*/  DMUL R8, R6, R20 ;  /* 0x0000001406087228 */ /* 0x000fd00000000000 */
[----:B------:R-:W-:-:S08]  /*2c10*/  DFMA R14, -R32, R8, R20 ;  /* 0x00000008200e722b */ /* 0x000fd00000000114 */
[----:B------:R-:W-:-:S10]  /*2c20*/  DFMA R6, R6, R14, R8 ;  /* 0x0000000e0606722b */ /* 0x000fd40000000008 */
[----:B------:R-:W-:-:S05]  /*2c30*/  FFMA R2, RZ, R33, R7 ;  /* 0x00000021ff027223 */ /* 0x000fca0000000007 */
[----:B------:R-:W-:-:S13]  /*2c40*/  FSETP.GT.AND P0, PT, |R2|, 1.469367938527859385e-39, PT ;  /* 0x001000000200780b */ /* 0x000fda0003f04200 */
[----:B------:R-:W-:Y:S05]  /*2c50*/  @P0 BRA P1, `(.L_x_38) ;  /* 0x0000000000100947 */ /* 0x000fea0000800000 */
[----:B------:R-:W-:Y:S01]  /*2c60*/  MOV R6, R20 ;  /* 0x0000001400067202 */ /* 0x000fe20000000f00 */
[----:B------:R-:W-:Y:S01]  /*2c70*/  IMAD.MOV.U32 R7, RZ, RZ, R21 ;  /* 0x000000ffff077224 */ /* 0x000fe200078e0015 */
[----:B------:R-:W-:-:S07]  /*2c80*/  MOV R2, 0x2ca0 ;  /* 0x00002ca000027802 */ /* 0x000fce0000000f00 */
[----:B------:R-:W-:Y:S05]  /*2c90*/  CALL.REL.NOINC `($__internal_0_$__cuda_sm20_div_rn_f64_full) ;  /* 0x0000001c00007944 */ /* 0x000fea0003c00000 */
.L_x_38:
[----:B------:R-:W-:Y:S05]  /*2ca0*/  BSYNC.RECONVERGENT B2 ;  /* 0x0000000000027941 */ /* 0x000fea0003800200 */
.L_x_37:
[----:B------:R-:W0:Y:S02]  /*2cb0*/  LDC.64 R8, c[0x0][0x398] ;  /* 0x0000e600ff087b82 */ /* 0x000e240000000a00 */
[----:B0-----:R-:W-:-:S05]  /*2cc0*/  IMAD.WIDE R8, R5, 0x8, R8 ;  /* 0x0000000805087825 */ /* 0x001fca00078e0208 */
[----:B------:R-:W2:Y:S02]  /*2cd0*/  LDG.E.64 R14, desc[UR16][R8.64] ;  /* 0x00000010080e7981 */ /* 0x000ea4000c1e1b00 */
[----:B--2---:R-:W-:-:S07]  /*2ce0*/  DADD R14, R14, R6 ;  /* 0x000000000e0e7229 */ /* 0x004fce0000000006 */
[----:B------:R0:W-:Y:S04]  /*2cf0*/  STG.E.64 desc[UR16][R8.64], R14 ;  /* 0x0000000e08007986 */ /* 0x0001e8000c101b10 */
[----:B------:R-:W2:Y:S01]  /*2d00*/  LDG.E.64 R32, desc[UR16][R12.64] ;  /* 0x000000100c207981 */ /* 0x000ea2000c1e1b00 */
[----:B------:R-:W-:Y:S01]  /*2d10*/  IMAD.MOV.U32 R6, RZ, RZ, 0x1 ;  /* 0x00000001ff067424 */ /* 0x000fe200078e00ff */
[----:B------:R-:W-:Y:S01]  /*2d20*/  FSETP.GEU.AND P1, PT, |R11|, 6.5827683646048100446e-37, PT ;  /* 0x036000000b00780b */ /* 0x000fe20003f2e200 */
[----:B------:R-:W-:Y:S01]  /*2d30*/  BSSY.RECONVERGENT B2, `(.L_x_39) ;  /* 0x0000011000027945 */ /* 0x000fe20003800200 */
[----:B--2---:R-:W1:Y:S03]  /*2d40*/  MUFU.RCP64H R7, R33 ;  /* 0x0000002100077308 */ /* 0x004e660000001800 */
[----:B-1----:R-:W-:-:S08]  /*2d50*/  DFMA R16, -R32, R6, 1 ;  /* 0x3ff000002010742b */ /* 0x002fd00000000106 */
        /* <DEDUP_REMOVED lines=9> */
[----:B0-----:R-:W-:Y:S05]  /*2df0*/  @P0 BRA P1, `(.L_x_40) ;  /* 0x0000000000100947 */ /* 0x001fea0000800000 */
[----:B------:R-:W-:Y:S01]  /*2e00*/  MOV R6, R10 ;  /* 0x0000000a00067202 */ /* 0x000fe20000000f00 */
[----:B------:R-:W-:Y:S01]  /*2e10*/  IMAD.MOV.U32 R7, RZ, RZ, R11 ;  /* 0x000000ffff077224 */ /* 0x000fe200078e000b */
[----:B------:R-:W-:-:S07]  /*2e20*/  MOV R2, 0x2e40 ;  /* 0x00002e4000027802 */ /* 0x000fce0000000f00 */
[----:B------:R-:W-:Y:S05]  /*2e30*/  CALL.REL.NOINC `($__internal_0_$__cuda_sm20_div_rn_f64_full) ;  /* 0x0000001800987944 */ /* 0x000fea0003c00000 */
.L_x_40:
[----:B------:R-:W-:Y:S05]  /*2e40*/  BSYNC.RECONVERGENT B2 ;  /* 0x0000000000027941 */ /* 0x000fea0003800200 */
.L_x_39:
[----:B------:R-:W0:Y:S02]  /*2e50*/  LDC.64 R8, c[0x0][0x3a0] ;  /* 0x0000e800ff087b82 */ /* 0x000e240000000a00 */
[----:B0-----:R-:W-:-:S05]  /*2e60*/  IMAD.WIDE R8, R5, 0x8, R8 ;  /* 0x0000000805087825 */ /* 0x001fca00078e0208 */
[----:B------:R-:W2:Y:S01]  /*2e70*/  LDG.E.64 R10, desc[UR16][R8.64] ;  /* 0x00000010080a7981 */ /* 0x000ea2000c1e1b00 */
[----:B------:R-:W-:-:S05]  /*2e80*/  VIADD R5, R5, 0x1 ;  /* 0x0000000105057836 */ /* 0x000fca0000000000 */
[----:B------:R-:W-:Y:S01]  /*2e90*/  ISETP.GE.AND P0, PT, R5, R0, PT ;  /* 0x000000000500720c */ /* 0x000fe20003f06270 */
[----:B--2---:R-:W-:-:S07]  /*2ea0*/  DADD R10, R10, R6 ;  /* 0x000000000a0a7229 */ /* 0x004fce0000000006 */
[----:B------:R1:W-:Y:S05]  /*2eb0*/  STG.E.64 desc[UR16][R8.64], R10 ;  /* 0x0000000a08007986 */ /* 0x0003ea000c101b10 */
[----:B------:R-:W-:Y:S05]  /*2ec0*/  @!P0 BRA `(.L_x_41) ;  /* 0xffffffd4002c8947 */ /* 0x000fea000383ffff */
[----:B------:R-:W-:Y:S05]  /*2ed0*/  BSYNC.RECONVERGENT B0 ;  /* 0x0000000000007941 */ /* 0x000fea0003800200 */
.L_x_1:
[----:B------:R-:W-:Y:S05]  /*2ee0*/  BRA `(.L_x_42) ;  /* 0x0000001400087947 */ /* 0x000fea0003800000 */
.L_x_0:
[C---:B------:R-:W-:Y:S01]  /*2ef0*/  VIADDMNMX R16, R3.reuse, 0x1, R0, !PT ;  /* 0x0000000103107846 */ /* 0x040fe20007800100 */
[----:B------:R-:W-:Y:S01]  /*2f00*/  BSSY.RECONVERGENT B0, `(.L_x_43) ;  /* 0x000004d000007945 */ /* 0x000fe20003800200 */
[----:B------:R-:W-:Y:S02]  /*2f10*/  IMAD.MOV.U32 R5, RZ, RZ, R3 ;  /* 0x000000ffff057224 */ /* 0x000fe400078e0003 */
[----:B------:R-:W-:-:S04]  /*2f20*/  IADD3 R17, PT, PT, -R3, R16, RZ ;  /* 0x0000001003117210 */ /* 0x000fc80007ffe1ff */
[----:B------:R-:W-:-:S13]  /*2f30*/  LOP3.LUT P0, R17, R17, 0x3, RZ, 0xc0, !PT ;  /* 0x0000000311117812 */ /* 0x000fda000780c0ff */
[----:B------:R-:W-:Y:S05]  /*2f40*/  @!P0 BRA `(.L_x_44) ;  /* 0x0000000400208947 */ /* 0x000fea0003800000 */
[----:B------:R-:W1:Y:S01]  /*2f50*/  LDC.64 R22, c[0x0][0x388] ;  /* 0x0000e200ff167b82 */ /* 0x000e620000000a00 */
[----:B------:R-:W-:Y:S01]  /*2f60*/  IMAD.MOV.U32 R20, RZ, RZ, RZ ;  /* 0x000000ffff147224 */ /* 0x000fe200078e00ff */
[----:B------:R-:W-:-:S06]  /*2f70*/  MOV R5, R3 ;  /* 0x0000000300057202 */ /* 0x000fcc0000000f00 */
[----:B------:R-:W2:Y:S08]  /*2f80*/  LDC.64 R18, c[0x0][0x390] ;  /* 0x0000e400ff127b82 */ /* 0x000eb00000000a00 */
[----:B------:R-:W3:Y:S08]  /*2f90*/  LDC.64 R10, c[0x0][0x3a0] ;  /* 0x0000e800ff0a7b82 */ /* 0x000ef00000000a00 */
[----:B------:R-:W4:Y:S08]  /*2fa0*/  LDC.64 R12, c[0x0][0x3a8] ;  /* 0x0000ea00ff0c7b82 */ /* 0x000f300000000a00 */
[----:B------:R-:W0:Y:S02]  /*2fb0*/  LDC.64 R14, c[0x0][0x398] ;  /* 0x0000e600ff0e7b82 */ /* 0x000e240000000a00 */
.L_x_49:
[----:B0---4-:R-:W-:-:S05]  /*2fc0*/  IMAD.WIDE R24, R5, 0x8, R12 ;  /* 0x0000000805187825 */ /* 0x011fca00078e020c */
[----:B0-----:R-:W4:Y:S01]  /*2fd0*/  LDG.E.64 R32, desc[UR16][R24.64] ;  /* 0x0000001018207981 */ /* 0x001f22000c1e1b00 */
[----:B-1----:R-:W-:-:S06]  /*2fe0*/  IMAD.WIDE R6, R5, 0x8, R22 ;  /* 0x0000000805067825 */ /* 0x002fcc00078e0216 */
[----:B------:R-:W5:Y:S01]  /*2ff0*/  LDG.E.64 R6, desc[UR16][R6.64] ;  /* 0x0000001006067981 */ /* 0x000f62000c1e1b00 */
[----:B--2---:R-:W-:-:S06]  /*3000*/  IMAD.WIDE R26, R5, 0x8, R18 ;  /* 0x00000008051a7825 */ /* 0x004fcc00078e0212 */
[----:B------:R-:W2:Y:S01]  /*3010*/  LDG.E.64 R26, desc[UR16][R26.64] ;  /* 0x000000101a1a7981 */ /* 0x000ea2000c1e1b00 */
[----:B------:R-:W-:Y:S01]  /*3020*/  IMAD.MOV.U32 R28, RZ, RZ, 0x1 ;  /* 0x00000001ff1c7424 */ /* 0x000fe200078e00ff */
[----:B------:R-:W-:Y:S01]  /*3030*/  BSSY.RECONVERGENT B2, `(.L_x_45) ;  /* 0x0000018000027945 */ /* 0x000fe20003800200 */
[----:B----4-:R-:W0:Y:S04]  /*3040*/  MUFU.RCP64H R29, R33 ;  /* 0x00000021001d7308 */ /* 0x010e280000001800 */
[----:B0-----:R-:W-:-:S08]  /*3050*/  DFMA R8, -R32, R28, 1 ;  /* 0x3ff000002008742b */ /* 0x001fd0000000011c */
[----:B------:R-:W-:Y:S02]  /*3060*/  DFMA R30, R8, R8, R8 ;  /* 0x00000008081e722b */ /* 0x000fe40000000008 */
[----:B-----5:R-:W-:-:S06]  /*3070*/  DMUL R8, R6, R6 ;  /* 0x0000000606087228 */ /* 0x020fcc0000000000 */
[----:B------:R-:W-:Y:S02]  /*3080*/  DFMA R30, R28, R30, R28 ;  /* 0x0000001e1c1e722b */ /* 0x000fe4000000001c */
[----:B------:R-:W-:-:S06]  /*3090*/  DMUL R8, R8, 0.001953125 ;  /* 0x3f60000008087828 */ /* 0x000fcc0000000000 */
[----:B------:R-:W-:Y:S02]  /*30a0*/  DFMA R28, -R32, R30, 1 ;  /* 0x3ff00000201c742b */ /* 0x000fe4000000011e */
[----:B------:R-:W-:-:S06]  /*30b0*/  DMUL R8, R6, R8 ;  /* 0x0000000806087228 */ /* 0x000fcc0000000000 */
[----:B------:R-:W-:-:S04]  /*30c0*/  DFMA R28, R30, R28, R30 ;  /* 0x0000001c1e1c722b */ /* 0x000fc8000000001e */
[----:B------:R-:W-:-:S04]  /*30d0*/  FSETP.GEU.AND P1, PT, |R9|, 6.5827683646048100446e-37, PT ;  /* 0x036000000900780b */ /* 0x000fc80003f2e200 */
[----:B------:R-:W-:-:S08]  /*30e0*/  DMUL R6, R8, R28 ;  /* 0x0000001c08067228 */ /* 0x000fd00000000000 */
[----:B------:R-:W-:-:S08]  /*30f0*/  DFMA R30, -R32, R6, R8 ;  /* 0x00000006201e722b */ /* 0x000fd00000000108 */
[----:B------:R-:W-:Y:S02]  /*3100*/  DFMA R6, R28, R30, R6 ;  /* 0x0000001e1c06722b */ /* 0x000fe40000000006 */
[----:B--2---:R-:W-:-:S08]  /*3110*/  DMUL R28, R26, R26 ;  /* 0x0000001a1a1c7228 */ /* 0x004fd00000000000 */
[----:B------:R-:W-:Y:S01]  /*3120*/  FFMA R2, RZ, R33, R7 ;  /* 0x00000021ff027223 */ /* 0x000fe20000000007 */
[----:B------:R-:W-:-:S04]  /*3130*/  DMUL R28, R28, 0.001953125 ;  /* 0x3f6000001c1c7828 */ /* 0x000fc80000000000 */
[----:B------:R-:W-:-:S04]  /*3140*/  FSETP.GT.AND P0, PT, |R2|, 1.469367938527859385e-39, PT ;  /* 0x001000000200780b */ /* 0x000fc80003f04200 */
[----:B------:R-:W-:-:S09]  /*3150*/  DMUL R26, R26, R28 ;  /* 0x0000001c1a1a7228 */ /* 0x000fd20000000000 */
[----:B------:R-:W-:Y:S05]  /*3160*/  @P0 BRA P1, `(.L_x_46) ;  /* 0x0000000000100947 */ /* 0x000fea0000800000 */
[----:B------:R-:W-:Y:S01]  /*3170*/  IMAD.MOV.U32 R6, RZ, RZ, R8 ;  /* 0x000000ffff067224 */ /* 0x000fe200078e0008 */
[----:B------:R-:W-:Y:S02]  /*3180*/  MOV R7, R9 ;  /* 0x0000000900077202 */ /* 0x000fe40000000f00 */
[----:B------:R-:W-:-:S07]  /*3190*/  MOV R2, 0x31b0 ;  /* 0x000031b000027802 */ /* 0x000fce0000000f00 */
[----:B---3--:R-:W-:Y:S05]  /*31a0*/  CALL.REL.NOINC `($__internal_0_$__cuda_sm20_div_rn_f64_full) ;  /* 0x0000001400bc7944 */ /* 0x008fea0003c00000 */
.L_x_46:
[----:B------:R-:W-:Y:S05]  /*31b0*/  BSYNC.RECONVERGENT B2 ;  /* 0x0000000000027941 */ /* 0x000fea0003800200 */
.L_x_45:
[----:B------:R-:W-:-:S05]  /*31c0*/  IMAD.WIDE R8, R5, 0x8, R14 ;  /* 0x0000000805087825 */ /* 0x000fca00078e020e */
[----:B------:R-:W2:Y:S02]  /*31d0*/  LDG.E.64 R28, desc[UR16][R8.64] ;  /* 0x00000010081c7981 */ /* 0x000ea4000c1e1b00 */
[----:B--2---:R-:W-:-:S07]  /*31e0*/  DADD R28, R28, -R6 ;  /* 0x000000001c1c7229 */ /* 0x004fce0000000806 */
        /* <DEDUP_REMOVED lines=17> */
[----:B------:R-:W-:Y:S01]  /*3300*/  IMAD.MOV.U32 R6, RZ, RZ, R26 ;  /* 0x000000ffff067224 */ /* 0x000fe200078e001a */
[----:B------:R-:W-:Y:S02]  /*3310*/  MOV R7, R27 ;  /* 0x0000001b00077202 */ /* 0x000fe40000000f00 */
[----:B------:R-:W-:-:S07]  /*3320*/  MOV R2, 0x3340 ;  /* 0x0000334000027802 */ /* 0x000fce0000000f00 */
[----:B---3--:R-:W-:Y:S05]  /*3330*/  CALL.REL.NOINC `($__internal_0_$__cuda_sm20_div_rn_f64_full) ;  /* 0x0000001400587944 */ /* 0x008fea0003c00000 */
.L_x_48:
[----:B------:R-:W-:Y:S05]  /*3340*/  BSYNC.RECONVERGENT B2 ;  /* 0x0000000000027941 */ /* 0x000fea0003800200 */
.L_x_47:
[----:B---3--:R-:W-:-:S05]  /*3350*/  IMAD.WIDE R8, R5, 0x8, R10 ;  /* 0x0000000805087825 */ /* 0x008fca00078e020a */
[----:B------:R-:W2:Y:S01]  /*3360*/  LDG.E.64 R24, desc[UR16][R8.64] ;  /* 0x0000001008187981 */ /* 0x000ea2000c1e1b00 */
[----:B------:R-:W-:Y:S02]  /*3370*/  VIADD R20, R20, 0x1 ;  /* 0x0000000114147836 */ /* 0x000fe40000000000 */
[----:B------:R-:W-:-:S03]  /*3380*/  VIADD R5, R5, 0x1 ;  /* 0x0000000105057836 */ /* 0x000fc60000000000 */
[----:B------:R-:W-:Y:S01]  /*3390*/  ISETP.NE.AND P0, PT, R20, R17, PT ;  /* 0x000000111400720c */ /* 0x000fe20003f05270 */
[----:B--2---:R-:W-:-:S07]  /*33a0*/  DADD R24, R24, -R6 ;  /* 0x0000000018187229 */ /* 0x004fce0000000806 */
[----:B------:R0:W-:Y:S05]  /*33b0*/  STG.E.64 desc[UR16][R8.64], R24 ;  /* 0x0000001808007986 */ /* 0x0001ea000c101b10 */
[----:B------:R-:W-:Y:S05]  /*33c0*/  @P0 BRA `(.L_x_49) ;  /* 0xfffffff800fc0947 */ /* 0x000fea000383ffff */
.L_x_44:
[----:B0-----:R-:W-:Y:S05]  /*33d0*/  BSYNC.RECONVERGENT B0 ;  /* 0x0000000000007941 */ /* 0x001fea0003800200 */
.L_x_43:
[----:B------:R-:W0:Y:S01]  /*33e0*/  LDC.64 R28, c[0x0][0x388] ;  /* 0x0000e200ff1c7b82 */ /* 0x000e220000000a00 */
[----:B------:R-:W-:Y:S01]  /*33f0*/  IADD3 R16, PT, PT, R3, -R16, RZ ;  /* 0x8000001003107210 */ /* 0x000fe20007ffe0ff */
[----:B------:R-:W-:Y:S03]  /*3400*/  BSSY.RECONVERGENT B0, `(.L_x_42) ;  /* 0x00000f0000007945 */ /* 0x000fe60003800200 */
[----:B------:R-:W-:-:S03]  /*3410*/  ISETP.GT.U32.AND P0, PT, R16, -0x4, PT ;  /* 0xfffffffc1000780c */ /* 0x000fc60003f04070 */
[----:B------:R-:W1:Y:S08]  /*3420*/  LDC.64 R26, c[0x0][0x390] ;  /* 0x0000e400ff1a7b82 */ /* 0x000e700000000a00 */
[----:B------:R-:W2:Y:S08]  /*3430*/  LDC.64 R24, c[0x0][0x3a0] ;  /* 0x0000e800ff187b82 */ /* 0x000eb00000000a00 */
[----:B------:R-:W3:Y:S08]  /*3440*/  LDC.64 R22, c[0x0][0x3a8] ;  /* 0x0000ea00ff167b82 */ /* 0x000ef00000000a00 */
[----:B------:R-:W4:Y:S01]  /*3450*/  LDC.64 R20, c[0x0][0x398] ;  /* 0x0000e600ff147b82 */ /* 0x000f220000000a00 */
[----:B------:R-:W-:Y:S05]  /*3460*/  @P0 BRA `(.L_x_50) ;  /* 0x0000000c00a40947 */ /* 0x000fea0003800000 */
.L_x_67:
[----:B---3--:R-:W-:-:S05]  /*3470*/  IMAD.WIDE R18, R5, 0x8, R22 ;  /* 0x0000000805127825 */ /* 0x008fca00078e0216 */
[----:B------:R-:W3:Y:S01]  /*3480*/  LDG.E.64 R32, desc[UR16][R18.64] ;  /* 0x0000001012207981 */ /* 0x000ee2000c1e1b00 */
[----:B0-----:R-:W-:-:S05]  /*3490*/  IMAD.WIDE R16, R5, 0x8, R28 ;  /* 0x0000000805107825 */ /* 0x001fca00078e021c */
[----:B------:R-:W5:Y:S01]  /*34a0*/  LDG.E.64 R8, desc[UR16][R16.64] ;  /* 0x0000001010087981 */ /* 0x000f62000c1e1b00 */
[----:B-1----:R-:W-:-:S05]  /*34b0*/  IMAD.WIDE R14, R5, 0x8, R26 ;  /* 0x00000008050e7825 */ /* 0x002fca00078e021a */
[----:B------:R-:W2:Y:S01]  /*34c0*/  LDG.E.64 R10, desc[UR16][R14.64] ;  /* 0x000000100e0a7981 */ /* 0x000ea2000c1e1b00 */
[----:B------:R-:W-:Y:S01]  /*34d0*/  IMAD.MOV.U32 R12, RZ, RZ, 0x1 ;  /* 0x00000001ff0c7424 */ /* 0x000fe200078e00ff */
[----:B------:R-:W-:Y:S01]  /*34e0*/  BSSY.RECONVERGENT B2, `(.L_x_51) ;  /* 0x000001b000027945 */ /* 0x000fe20003800200 */
[----:B------:R-:W-:Y:S01]  /*34f0*/  IMAD.MOV.U32 R35, RZ, RZ, R5 ;  /* 0x000000ffff237224 */ /* 0x000fe200078e0005 */
[----:B------:R-:W-:-:S04]  /*3500*/  IADD3 R5, PT, PT, R5, 0x4, RZ ;  /* 0x0000000405057810 */ /* 0x000fc80007ffe0ff */
[----:B------:R-:W-:Y:S01]  /*3510*/  ISETP.GE.AND P1, PT, R5, R0, PT ;  /* 0x000000000500720c */ /* 0x000fe20003f26270 */
[----:B---3--:R-:W0:Y:S02]  /*3520*/  MUFU.RCP64H R13, R33 ;  /* 0x00000021000d7308 */ /* 0x008e240000001800 */
        /* <DEDUP_REMOVED lines=19> */
[----:B------:R-:W-:Y:S01]  /*3660*/  MOV R2, 0x3690 ;  /* 0x0000369000027802 */ /* 0x000fe20000000f00 */
[----:B------:R-:W-:-:S07]  /*3670*/  IMAD.MOV.U32 R7, RZ, RZ, R9 ;  /* 0x000000ffff077224 */ /* 0x000fce00078e0009 */
[----:B----4-:R-:W-:Y:S05]  /*3680*/  CALL.REL.NOINC `($__internal_0_$__cuda_sm20_div_rn_f64_full) ;  /* 0x0000001000847944 */ /* 0x010fea0003c00000 */
.L_x_52:
[----:B------:R-:W-:Y:S05]  /*3690*/  BSYNC.RECONVERGENT B2 ;  /* 0x0000000000027941 */ /* 0x000fea0003800200 */
.L_x_51:
[----:B----4-:R-:W-:-:S05]  /*36a0*/  IMAD.WIDE R12, R35, 0x8, R20 ;  /* 0x00000008230c7825 */ /* 0x010fca00078e0214 */
[----:B------:R-:W2:Y:S02]  /*36b0*/  LDG.E.64 R8, desc[UR16][R12.64] ;  /* 0x000000100c087981 */ /* 0x000ea4000c1e1b00 */
[----:B--2---:R-:W-:-:S07]  /*36c0*/  DADD R8, R8, -R6 ;  /* 0x0000000008087229 */ /* 0x004fce0000000806 */
[----:B------:R0:W-:Y:S04]  /*36d0*/  STG.E.64 desc[UR16][R12.64], R8 ;  /* 0x000000080c007986 */ /* 0x0001e8000c101b10 */
[----:B------:R-:W2:Y:S01]  /*36e0*/  LDG.E.64 R32, desc[UR16][R18.64] ;  /* 0x0000001012207981 */ /* 0x000ea2000c1e1b00 */
[----:B------:R-:W-:Y:S01]  /*36f0*/  MOV R6, 0x1 ;  /* 0x0000000100067802 */ /* 0x000fe20000000f00 */
[----:B------:R-:W-:Y:S01]  /*3700*/  BSSY.RECONVERGENT B2, `(.L_x_53) ;  /* 0x0000012000027945 */ /* 0x000fe20003800200 */
[----:B------:R-:W-:Y:S01]  /*3710*/  FSETP.GEU.AND P2, PT, |R11|, 6.5827683646048100446e-37, PT ;  /* 0x036000000b00780b */ /* 0x000fe20003f4e200 */
        /* <DEDUP_REMOVED lines=13> */
[----:B------:R-:W-:Y:S01]  /*37f0*/  MOV R2, 0x3820 ;  /* 0x0000382000027802 */ /* 0x000fe20000000f00 */
[----:B------:R-:W-:-:S07]  /*3800*/  IMAD.MOV.U32 R7, RZ, RZ, R11 ;  /* 0x000000ffff077224 */ /* 0x000fce00078e000b */
[----:B------:R-:W-:Y:S05]  /*3810*/  CALL.REL.NOINC `($__internal_0_$__cuda_sm20_div_rn_f64_full) ;  /* 0x0000001000207944 */ /* 0x000fea0003c00000 */
.L_x_54:
[----:B------:R-:W-:Y:S05]  /*3820*/  BSYNC.RECONVERGENT B2 ;  /* 0x0000000000027941 */ /* 0x000fea0003800200 */
.L_x_53:
[----:B------:R-:W-:-:S05]  /*3830*/  IMAD.WIDE R10, R35, 0x8, R24 ;  /* 0x00000008230a7825 */ /* 0x000fca00078e0218 */
[----:B------:R-:W2:Y:S02]  /*3840*/  LDG.E.64 R8, desc[UR16][R10.64] ;  /* 0x000000100a087981 */ /* 0x000ea4000c1e1b00 */
[----:B--2---:R-:W-:-:S07]  /*3850*/  DADD R6, R8, -R6 ;  /* 0x0000000008067229 */ /* 0x004fce0000000806 */
[----:B------:R0:W-:Y:S04]  /*3860*/  STG.E.64 desc[UR16][R10.64], R6 ;  /* 0x000000060a007986 */ /* 0x0001e8000c101b10 */
[----:B------:R-:W2:Y:S04]  /*3870*/  LDG.E.64 R32, desc[UR16][R18.64+0x8] ;  /* 0x0000081012207981 */ /* 0x000ea8000c1e1b00 */
[----:B------:R-:W3:Y:S04]  /*3880*/  LDG.E.64 R8, desc[UR16][R16.64+0x8] ;  /* 0x0000081010087981 */ /* 0x000ee8000c1e1b00 */
[----:B------:R-:W4:Y:S01]  /*3890*/  LDG.E.64 R34, desc[UR16][R14.64+0x8] ;  /* 0x000008100e227981 */ /* 0x000f22000c1e1b00 */
[----:B------:R-:W-:Y:S01]  /*38a0*/  MOV R36, 0x1 ;  /* 0x0000000100247802 */ /* 0x000fe20000000f00 */
[----:B------:R-:W-:Y:S01]  /*38b0*/  BSSY.RECONVERGENT B2, `(.L_x_55) ;  /* 0x0000018000027945 */ /* 0x000fe20003800200 */
[----:B--2---:R-:W1:Y:S04]  /*38c0*/  MUFU.RCP64H R37, R33 ;  /* 0x0000002100257308 */ /* 0x004e680000001800 */
[----:B-1----:R-:W-:-:S08]  /*38d0*/  DFMA R30, -R32, R36, 1 ;  /* 0x3ff00000201e742b */ /* 0x002fd00000000124 */
[----:B------:R-:W-:Y:S02]  /*38e0*/  DFMA R38, R30, R30, R30 ;  /* 0x0000001e1e26722b */ /* 0x000fe4000000001e */
[----:B---3--:R-:W-:-:S06]  /*38f0*/  DMUL R30, R8, R8 ;  /* 0x00000008081e7228 */ /* 0x008fcc0000000000 */
[----:B------:R-:W-:Y:S02]  /*3900*/  DFMA R38, R36, R38, R36 ;  /* 0x000000262426722b */ /* 0x000fe40000000024 */
[----:B------:R-:W-:-:S06]  /*3910*/  DMUL R30, R30, 0.001953125 ;  /* 0x3f6000001e1e7828 */ /* 0x000fcc0000000000 */
[----:B0-----:R-:W-:Y:S02]  /*3920*/  DFMA R6, -R32, R38, 1 ;  /* 0x3ff000002006742b */ /* 0x001fe40000000126 */
[----:B------:R-:W-:-:S06]  /*3930*/  DMUL R8, R8, R30 ;  /* 0x0000001e08087228 */ /* 0x000fcc0000000000 */
[----:B------:R-:W-:-:S04]  /*3940*/  DFMA R6, R38, R6, R38 ;  /* 0x000000062606722b */ /* 0x000fc80000000026 */
[----:B------:R-:W-:-:S04]  /*3950*/  FSETP.GEU.AND P2, PT, |R9|, 6.5827683646048100446e-37, PT ;  /* 0x036000000900780b */ /* 0x000fc80003f4e200 */
[----:B------:R-:W-:-:S08]  /*3960*/  DMUL R30, R8, R6 ;  /* 0x00000006081e7228 */ /* 0x000fd00000000000 */
[----:B------:R-:W-:-:S08]  /*3970*/  DFMA R36, -R32, R30, R8 ;  /* 0x0000001e2024722b */ /* 0x000fd00000000108 */
[----:B------:R-:W-:Y:S02]  /*3980*/  DFMA R6, R6, R36, R30 ;  /* 0x000000240606722b */ /* 0x000fe4000000001e */
[----:B----4-:R-:W-:-:S08]  /*3990*/  DMUL R30, R34, R34 ;  /* 0x00000022221e7228 */ /* 0x010fd00000000000 */
        /* <DEDUP_REMOVED lines=8> */
[----:B------:R-:W-:Y:S05]  /*3a20*/  CALL.REL.NOINC `($__internal_0_$__cuda_sm20_div_rn_f64_full) ;  /* 0x0000000c009c7944 */ /* 0x000fea0003c00000 */
.L_x_56:
[----:B------:R-:W-:Y:S05]  /*3a30*/  BSYNC.RECONVERGENT B2 ;  /* 0x0000000000027941 */ /* 0x000fea0003800200 */
.L_x_55:
        /* <DEDUP_REMOVED lines=23> */
.L_x_58:
[----:B------:R-:W-:Y:S05]  /*3bb0*/  BSYNC.RECONVERGENT B2 ;  /* 0x0000000000027941 */ /* 0x000fea0003800200 */
.L_x_57:
        /* <DEDUP_REMOVED lines=31> */
.L_x_60:
[----:B------:R-:W-:Y:S05]  /*3db0*/  BSYNC.RECONVERGENT B2 ;  /* 0x0000000000027941 */ /* 0x000fea0003800200 */
.L_x_59:
        /* <DEDUP_REMOVED lines=23> */
.L_x_62:
[----:B------:R-:W-:Y:S05]  /*3f30*/  BSYNC.RECONVERGENT B2 ;  /* 0x0000000000027941 */ /* 0x000fea0003800200 */
.L_x_61:
        /* <DEDUP_REMOVED lines=14> */
[----:B------:R-:W-:Y:S02]  /*4020*/  DFMA R30, -R32, R34, 1 ;  /* 0x3ff00000201e742b */ /* 0x000fe40000000122 */
[----:B0-----:R-:W-:-:S06]  /*4030*/  DMUL R8, R16, R6 ;  /* 0x0000000610087228 */ /* 0x001fcc0000000000 */
        /* <DEDUP_REMOVED lines=15> */
.L_x_64:
[----:B------:R-:W-:Y:S05]  /*4130*/  BSYNC.RECONVERGENT B2 ;  /* 0x0000000000027941 */ /* 0x000fea0003800200 */
.L_x_63:
        /* <DEDUP_REMOVED lines=23> */
.L_x_66:
[----:B------:R-:W-:Y:S05]  /*42b0*/  BSYNC.RECONVERGENT B2 ;  /* 0x0000000000027941 */ /* 0x000fea0003800200 */
.L_x_65:
[----:B------:R-:W2:Y:S02]  /*42c0*/  LDG.E.64 R8, desc[UR16][R10.64+0x18] ;  /* 0x000018100a087981 */ /* 0x000ea4000c1e1b00 */
[----:B--2---:R-:W-:-:S07]  /*42d0*/  DADD R8, R8, -R6 ;  /* 0x0000000008087229 */ /* 0x004fce0000000806 */
[----:B------:R0:W-:Y:S01]  /*42e0*/  STG.E.64 desc[UR16][R10.64+0x18], R8 ;  /* 0x000018080a007986 */ /* 0x0001e2000c101b10 */
[----:B------:R-:W-:Y:S05]  /*42f0*/  @!P1 BRA `(.L_x_67) ;  /* 0xfffffff0005c9947 */ /* 0x000fea000383ffff */
.L_x_50:
[----:B------:R-:W-:Y:S05]  /*4300*/  BSYNC.RECONVERGENT B0 ;  /* 0x0000000000007941 */ /* 0x000fea0003800200 */
.L_x_42:
[C---:B------:R-:W-:Y:S01]  /*4310*/  VIADDMNMX R4, R3.reuse, 0x1, R0, !PT ;  /* 0x0000000103047846 */ /* 0x040fe20007800100 */
[----:B------:R-:W-:Y:S03]  /*4320*/  BSSY.RECONVERGENT B0, `(.L_x_68) ;  /* 0x000001b000007945 */ /* 0x000fe60003800200 */
[C---:B------:R-:W-:Y:S01]  /*4330*/  IADD3 R2, PT, PT, -R3.reuse, R4, RZ ;  /* 0x0000000403027210 */ /* 0x040fe20007ffe1ff */
[----:B------:R-:W-:-:S03]  /*4340*/  IMAD.IADD R4, R3, 0x1, -R4 ;  /* 0x0000000103047824 */ /* 0x000fc600078e0a04 */
[----:B------:R-:W-:Y:S02]  /*4350*/  LOP3.LUT P0, R2, R2, 0x3, RZ, 0xc0, !PT ;  /* 0x0000000302027812 */ /* 0x000fe4000780c0ff */
[----:B------:R-:W-:-:S11]  /*4360*/  ISETP.GT.U32.AND P1, PT, R4, -0x4, PT ;  /* 0xfffffffc0400780c */ /* 0x000fd60003f24070 */
[----:B------:R-:W-:Y:S05]  /*4370*/  @!P0 BRA `(.L_x_69) ;  /* 0x0000000000548947 */ /* 0x000fea0003800000 */
[----:B----4-:R-:W4:Y:S01]  /*4380*/  LDC.64 R20, c[0x0][0x388] ;  /* 0x0000e200ff147b82 */ /* 0x010f220000000a00 */
[----:B------:R-:W-:-:S07]  /*4390*/  IADD3 R2, PT, PT, -R2, RZ, RZ ;  /* 0x000000ff02027210 */ /* 0x000fce0007ffe1ff */
[----:B------:R-:W0:Y:S08]  /*43a0*/  LDC.64 R18, c[0x0][0x3a0] ;  /* 0x0000e800ff127b82 */ /* 0x000e300000000a00 */
[----:B------:R-:W0:Y:S08]  /*43b0*/  LDC.64 R16, c[0x0][0x390] ;  /* 0x0000e400ff107b82 */ /* 0x000e300000000a00 */
[----:B---3--:R-:W3:Y:S02]  /*43c0*/  LDC.64 R22, c[0x0][0x398] ;  /* 0x0000e600ff167b82 */ /* 0x008ee40000000a00 */
.L_x_70:
[----:B01-3--:R-:W-:-:S04]  /*43d0*/  IMAD.WIDE R10, R3, 0x8, R22 ;  /* 0x00000008030a7825 */ /* 0x00bfc800078e0216 */
[C---:B----4-:R-:W-:Y:S02]  /*43e0*/  IMAD.WIDE R8, R3.reuse, 0x8, R20 ;  /* 0x0000000803087825 */ /* 0x050fe400078e0214 */
[----:B------:R-:W3:Y:S04]  /*43f0*/  LDG.E.64 R10, desc[UR16][R10.64] ;  /* 0x000000100a0a7981 */ /* 0x000ee8000c1e1b00 */
[----:B------:R-:W3:Y:S01]  /*4400*/  LDG.E.64 R4, desc[UR16][R8.64] ;  /* 0x0000001008047981 */ /* 0x000ee2000c1e1b00 */
[----:B------:R-:W-:Y:S01]  /*4410*/  IMAD.WIDE R6, R3, 0x8, R18 ;  /* 0x0000000803067825 */ /* 0x000fe200078e0212 */
[----:B---3--:R-:W-:-:S03]  /*4420*/  DADD R12, R10, R4 ;  /* 0x000000000a0c7229 */ /* 0x008fc60000000004 */
[----:B------:R-:W-:-:S04]  /*4430*/  IMAD.WIDE R4, R3, 0x8, R16 ;  /* 0x0000000803047825 */ /* 0x000fc800078e0210 */
[----:B------:R0:W-:Y:S04]  /*4440*/  STG.E.64 desc[UR16][R8.64], R12 ;  /* 0x0000000c08007986 */ /* 0x0001e8000c101b10 */
[----:B------:R-:W3:Y:S04]  /*4450*/  LDG.E.64 R6, desc[UR16][R6.64] ;  /* 0x0000001006067981 */ /* 0x000ee8000c1e1b00 */
[----:B------:R-:W3:Y:S01]  /*4460*/  LDG.E.64 R14, desc[UR16][R4.64] ;  /* 0x00000010040e7981 */ /* 0x000ee2000c1e1b00 */
[----:B------:R-:W-:Y:S01]  /*4470*/  VIADD R2, R2, 0x1 ;  /* 0x0000000102027836 */ /* 0x000fe20000000000 */
[----:B------:R-:W-:-:S04]  /*4480*/  IADD3 R3, PT, PT, R3, 0x1, RZ ;  /* 0x0000000103037810 */ /* 0x000fc80007ffe0ff */
[----:B------:R-:W-:Y:S01]  /*4490*/  ISETP.NE.AND P0, PT, R2, RZ, PT ;  /* 0x000000ff0200720c */ /* 0x000fe20003f05270 */
[----:B---3--:R-:W-:-:S07]  /*44a0*/  DADD R14, R6, R14 ;  /* 0x00000000060e7229 */ /* 0x008fce000000000e */
[----:B------:R0:W-:Y:S05]  /*44b0*/  STG.E.64 desc[UR16][R4.64], R14 ;  /* 0x0000000e04007986 */ /* 0x0001ea000c101b10 */
[----:B------:R-:W-:Y:S05]  /*44c0*/  @P0 BRA `(.L_x_70) ;  /* 0xfffffffc00c00947 */ /* 0x000fea000383ffff */
.L_x_69:
[----:B------:R-:W-:Y:S05]  /*44d0*/  BSYNC.RECONVERGENT B0 ;  /* 0x0000000000007941 */ /* 0x000fea0003800200 */
.L_x_68:
[----:B------:R-:W-:Y:S05]  /*44e0*/  @P1 EXIT ;  /* 0x000000000000194d */ /* 0x000fea0003800000 */
[----:B------:R-:W5:Y:S01]  /*44f0*/  LDCU.64 UR8, c[0x0][0x388] ;  /* 0x00007100ff0877ac */ /* 0x000f620008000a00 */
[----:B------:R-:W0:Y:S01]  /*4500*/  LDCU.128 UR12, c[0x0][0x390] ;  /* 0x00007200ff0c77ac */ /* 0x000e220008000c00 */
[----:B------:R-:W1:Y:S01]  /*4510*/  LDCU.64 UR6, c[0x0][0x3a0] ;  /* 0x00007400ff0677ac */ /* 0x000e620008000a00 */
[----:B-----5:R-:W-:Y:S02]  /*4520*/  UIADD3 UR8, UP1, UPT, UR8, 0x10, URZ ;  /* 0x0000001008087890 */ /* 0x020fe4000ff3e0ff */
[----:B0-----:R-:W-:Y:S02]  /*4530*/  UIADD3 UR10, UP0, UPT, UR14, 0x10, URZ ;  /* 0x000000100e0a7890 */ /* 0x001fe4000ff1e0ff */
[----:B------:R-:W-:Y:S02]  /*4540*/  UIADD3 UR4, UP3, UPT, UR12, 0x10, URZ ;  /* 0x000000100c047890 */ /* 0x000fe4000ff7e0ff */
[----:B-1----:R-:W-:Y:S02]  /*4550*/  UIADD3 UR6, UP2, UPT, UR6, 0x10, URZ ;  /* 0x0000001006067890 */ /* 0x002fe4000ff5e0ff */
[----:B------:R-:W-:-:S02]  /*4560*/  UIADD3.X UR11, UPT, UPT, URZ, UR15, URZ, UP0, !UPT ;  /* 0x0000000fff0b7290 */ /* 0x000fc400087fe4ff */
[----:B------:R-:W-:Y:S02]  /*4570*/  UIADD3.X UR5, UPT, UPT, URZ, UR13, URZ, UP3, !UPT ;  /* 0x0000000dff057290 */ /* 0x000fe40009ffe4ff */
[----:B------:R-:W-:Y:S02]  /*4580*/  UIADD3.X UR9, UPT, UPT, URZ, UR9, URZ, UP1, !UPT ;  /* 0x00000009ff097290 */ /* 0x000fe40008ffe4ff */
[----:B------:R-:W-:-:S12]  /*4590*/  UIADD3.X UR7, UPT, UPT, URZ, UR7, URZ, UP2, !UPT ;  /* 0x00000007ff077290 */ /* 0x000fd800097fe4ff */
.L_x_71:
[----:B------:R-:W-:Y:S01]  /*45a0*/  MOV R7, UR11 ;  /* 0x0000000b00077c02 */ /* 0x000fe20008000f00 */
[----:B------:R-:W-:Y:S01]  /*45b0*/  IMAD.U32 R6, RZ, RZ, UR10 ;  /* 0x0000000aff067e24 */ /* 0x000fe2000f8e00ff */
[----:B0-----:R-:W-:Y:S01]  /*45c0*/  MOV R5, UR9 ;  /* 0x0000000900057c02 */ /* 0x001fe20008000f00 */
[----:B------:R-:W-:Y:S02]  /*45d0*/  IMAD.U32 R4, RZ, RZ, UR8 ;  /* 0x00000008ff047e24 */ /* 0x000fe4000f8e00ff */
[----:B------:R-:W-:-:S04]  /*45e0*/  IMAD.WIDE R6, R3, 0x8, R6 ;  /* 0x0000000803067825 */ /* 0x000fc800078e0206 */
[C---:B------:R-:W-:Y:S01]  /*45f0*/  IMAD.WIDE R4, R3.reuse, 0x8, R4 ;  /* 0x0000000803047825 */ /* 0x040fe200078e0204 */
[----:B------:R-:W5:Y:S04]  /*4600*/  LDG.E.64 R8, desc[UR16][R6.64+-0x10] ;  /* 0xfffff01006087981 */ /* 0x000f68000c1e1b00 */
[----:B------:R-:W5:Y:S01]  /*4610*/  LDG.E.64 R10, desc[UR16][R4.64+-0x10] ;  /* 0xfffff010040a7981 */ /* 0x000f62000c1e1b00 */
[----:B------:R-:W-:Y:S01]  /*4620*/  MOV R15, UR7 ;  /* 0x00000007000f7c02 */ /* 0x000fe20008000f00 */
[----:B------:R-:W-:Y:S01]  /*4630*/  IMAD.U32 R14, RZ, RZ, UR6 ;  /* 0x00000006ff0e7e24 */ /* 0x000fe2000f8e00ff */
[----:B------:R-:W-:Y:S01]  /*4640*/  MOV R17, UR5 ;  /* 0x0000000500117c02 */ /* 0x000fe20008000f00 */
[----:B------:R-:W-:Y:S01]  /*4650*/  IMAD.U32 R16, RZ, RZ, UR4 ;  /* 0x00000004ff107e24 */ /* 0x000fe2000f8e00ff */
[----:B-----5:R-:W-:Y:S01]  /*4660*/  DADD R12, R8, R10 ;  /* 0x00000000080c7229 */ /* 0x020fe2000000000a */
[----:B------:R-:W-:-:S04]  /*4670*/  IMAD.WIDE R10, R3, 0x8, R14 ;  /* 0x00000008030a7825 */ /* 0x000fc800078e020e */
[----:B------:R-:W-:Y:S02]  /*4680*/  IMAD.WIDE R8, R3, 0x8, R16 ;  /* 0x0000000803087825 */ /* 0x000fe400078e0210 */
[----:B------:R0:W-:Y:S04]  /*4690*/  STG.E.64 desc[UR16][R4.64+-0x10], R12 ;  /* 0xfffff00c04007986 */ /* 0x0001e8000c101b10 */
[----:B------:R-:W5:Y:S04]  /*46a0*/  LDG.E.64 R14, desc[UR16][R10.64+-0x10] ;  /* 0xfffff0100a0e7981 */ /* 0x000f68000c1e1b00 */
[----:B------:R-:W5:Y:S02]  /*46b0*/  LDG.E.64 R16, desc[UR16][R8.64+-0x10] ;  /* 0xfffff01008107981 */ /* 0x000f64000c1e1b00 */
[----:B-----5:R-:W-:-:S07]  /*46c0*/  DADD R14, R14, R16 ;  /* 0x000000000e0e7229 */ /* 0x020fce0000000010 */
[----:B------:R1:W-:Y:S04]  /*46d0*/  STG.E.64 desc[UR16][R8.64+-0x10], R14 ;  /* 0xfffff00e08007986 */ /* 0x0003e8000c101b10 */
[----:B------:R-:W5:Y:S04]  /*46e0*/  LDG.E.64 R16, desc[UR16][R6.64+-0x8] ;  /* 0xfffff81006107981 */ /* 0x000f68000c1e1b00 */
[----:B------:R-:W5:Y:S02]  /*46f0*/  LDG.E.64 R18, desc[UR16][R4.64+-0x8] ;  /* 0xfffff81004127981 */ /* 0x000f64000c1e1b00 */
[----:B-----5:R-:W-:-:S07]  /*4700*/  DADD R16, R16, R18 ;  /* 0x0000000010107229 */ /* 0x020fce0000000012 */
[----:B------:R5:W-:Y:S04]  /*4710*/  STG.E.64 desc[UR16][R4.64+-0x8], R16 ;  /* 0xfffff81004007986 */ /* 0x000be8000c101b10 */
[----:B------:R-:W2:Y:S04]  /*4720*/  LDG.E.64 R18, desc[UR16][R10.64+-0x8] ;  /* 0xfffff8100a127981 */ /* 0x000ea8000c1e1b00 */
[----:B----4-:R-:W2:Y:S02]  /*4730*/  LDG.E.64 R20, desc[UR16][R8.64+-0x8] ;  /* 0xfffff81008147981 */ /* 0x010ea4000c1e1b00 */
[----:B--2---:R-:W-:-:S07]  /*4740*/  DADD R18, R18, R20 ;  /* 0x0000000012127229 */ /* 0x004fce0000000014 */
[----:B------:R2:W-:Y:S04]  /*4750*/  STG.E.64 desc[UR16][R8.64+-0x8], R18 ;  /* 0xfffff81208007986 */ /* 0x0005e8000c101b10 */
[----:B0-----:R-:W4:Y:S04]  /*4760*/  LDG.E.64 R12, desc[UR16][R6.64] ;  /* 0x00000010060c7981 */ /* 0x001f28000c1e1b00 */
[----:B------:R-:W4:Y:S02]  /*4770*/  LDG.E.64 R20, desc[UR16][R4.64] ;  /* 0x0000001004147981 */ /* 0x000f24000c1e1b00 */
[----:B----4-:R-:W-:-:S07]  /*4780*/  DADD R12, R12, R20 ;  /* 0x000000000c0c7229 */ /* 0x010fce0000000014 */
[----:B------:R0:W-:Y:S04]  /*4790*/  STG.E.64 desc[UR16][R4.64], R12 ;  /* 0x0000000c04007986 */ /* 0x0001e8000c101b10 */
[----:B-1----:R-:W4:Y:S04]  /*47a0*/  LDG.E.64 R14, desc[UR16][R10.64] ;  /* 0x000000100a0e7981 */ /* 0x002f28000c1e1b00 */
[----:B------:R-:W4:Y:S02]  /*47b0*/  LDG.E.64 R20, desc[UR16][R8.64] ;  /* 0x0000001008147981 */ /* 0x000f24000c1e1b00 */
[----:B----4-:R-:W-:-:S07]  /*47c0*/  DADD R14, R14, R20 ;  /* 0x000000000e0e7229 */ /* 0x010fce0000000014 */
[----:B------:R0:W-:Y:S04]  /*47d0*/  STG.E.64 desc[UR16][R8.64], R14 ;  /* 0x0000000e08007986 */ /* 0x0001e8000c101b10 */
[----:B-----5:R-:W4:Y:S04]  /*47e0*/  LDG.E.64 R16, desc[UR16][R6.64+0x8] ;  /* 0x0000081006107981 */ /* 0x020f28000c1e1b00 */
[----:B------:R-:W4:Y:S02]  /*47f0*/  LDG.E.64 R20, desc[UR16][R4.64+0x8] ;  /* 0x0000081004147981 */ /* 0x000f24000c1e1b00 */
[----:B----4-:R-:W-:-:S07]  /*4800*/  DADD R16, R16, R20 ;  /* 0x0000000010107229 */ /* 0x010fce0000000014 */
[----:B------:R0:W-:Y:S04]  /*4810*/  STG.E.64 desc[UR16][R4.64+0x8], R16 ;  /* 0x0000081004007986 */ /* 0x0001e8000c101b10 */
[----:B--2---:R-:W2:Y:S04]  /*4820*/  LDG.E.64 R18, desc[UR16][R10.64+0x8] ;  /* 0x000008100a127981 */ /* 0x004ea8000c1e1b00 */
[----:B------:R-:W2:Y:S01]  /*4830*/  LDG.E.64 R20, desc[UR16][R8.64+0x8] ;  /* 0x0000081008147981 */ /* 0x000ea2000c1e1b00 */
[----:B------:R-:W-:-:S05]  /*4840*/  VIADD R3, R3, 0x4 ;  /* 0x0000000403037836 */ /* 0x000fca0000000000 */
[----:B------:R-:W-:Y:S01]  /*4850*/  ISETP.GE.AND P0, PT, R3, R0, PT ;  /* 0x000000000300720c */ /* 0x000fe20003f06270 */
[----:B--2---:R-:W-:-:S07]  /*4860*/  DADD R18, R18, R20 ;  /* 0x0000000012127229 */ /* 0x004fce0000000014 */
[----:B------:R0:W-:Y:S05]  /*4870*/  STG.E.64 desc[UR16][R8.64+0x8], R18 ;  /* 0x0000081208007986 */ /* 0x0001ea000c101b10 */
[----:B------:R-:W-:Y:S05]  /*4880*/  @!P0 BRA `(.L_x_71) ;  /* 0xfffffffc00448947 */ /* 0x000fea000383ffff */
[----:B------:R-:W-:Y:S05]  /*4890*/  EXIT ;  /* 0x000000000000794d */ /* 0x000fea0003800000 */
        .weak           $__internal_0_$__cuda_sm20_div_rn_f64_full
        .type           $__internal_0_$__cuda_sm20_div_rn_f64_full,@function
        .size           $__internal_0_$__cuda_sm20_div_rn_f64_full,($__internal_1_$__cuda_sm20_dsqrt_rn_f64_mediumpath_v1 - $__internal_0_$__cuda_sm20_div_rn_f64_full)
$__internal_0_$__cuda_sm20_div_rn_f64_full:
[C---:B------:R-:W-:Y:S01]  /*48a0*/  FSETP.GEU.AND P0, PT, |R33|.reuse, 1.469367938527859385e-39, PT ;  /* 0x001000002100780b */ /* 0x040fe20003f0e200 */
[----:B------:R-:W-:Y:S01]  /*48b0*/  IMAD.MOV.U32 R36, RZ, RZ, 0x1 ;  /* 0x00000001ff247424 */ /* 0x000fe200078e00ff */
[----:B------:R-:W-:Y:S01]  /*48c0*/  LOP3.LUT R30, R33, 0x800fffff, RZ, 0xc0, !PT ;  /* 0x800fffff211e7812 */ /* 0x000fe200078ec0ff */
[----:B------:R-:W-:Y:S01]  /*48d0*/  IMAD.MOV.U32 R38, RZ, RZ, R6 ;  /* 0x000000ffff267224 */ /* 0x000fe200078e0006 */
[----:B------:R-:W-:Y:S01]  /*48e0*/  MOV R39, R7 ;  /* 0x0000000700277202 */ /* 0x000fe20000000f00 */
[----:B------:R-:W-:Y:S01]  /*48f0*/  BSSY.RECONVERGENT B1, `(.L_x_72) ;  /* 0x0000059000017945 */ /* 0x000fe20003800200 */
[----:B------:R-:W-:Y:S02]  /*4900*/  LOP3.LUT R31, R30, 0x3ff00000, RZ, 0xfc, !PT ;  /* 0x3ff000001e1f7812 */ /* 0x000fe400078efcff */
[----:B------:R-:W-:Y:S02]  /*4910*/  MOV R30, R32 ;  /* 0x00000020001e7202 */ /* 0x000fe40000000f00 */
[----:B------:R-:W-:-:S02]  /*4920*/  FSETP.GEU.AND P3, PT, |R39|, 1.469367938527859385e-39, PT ;  /* 0x001000002700780b */ /* 0x000fc40003f6e200 */
[----:B------:R-:W-:Y:S01]  /*4930*/  LOP3.LUT R4, R39, 0x7ff00000, RZ, 0xc0, !PT ;  /* 0x7ff0000027047812 */ /* 0x000fe200078ec0ff */
[----:B------:R-:W-:Y:S01]  /*4940*/  @!P0 DMUL R30, R32, 8.98846567431157953865e+307 ;  /* 0x7fe00000201e8828 */ /* 0x000fe20000000000 */
[----:B------:R-:W-:Y:S02]  /*4950*/  LOP3.LUT R7, R33, 0x7ff00000, RZ, 0xc0, !PT ;  /* 0x7ff0000021077812 */ /* 0x000fe400078ec0ff */
[----:B------:R-:W-:Y:S02]  /*4960*/  MOV R6, 0x1ca00000 ;  /* 0x1ca0000000067802 */ /* 0x000fe40000000f00 */
[----:B------:R-:W-:Y:S01]  /*4970*/  ISETP.GE.U32.AND P2, PT, R4, R7, PT ;  /* 0x000000070400720c */ /* 0x000fe20003f46070 */
[----:B------:R-:W0:Y:S03]  /*4980*/  MUFU.RCP64H R37, R31 ;  /* 0x0000001f00257308 */ /* 0x000e260000001800 */
[----:B------:R-:W-:-:S02]  /*4990*/  SEL R8, R6, 0x63400000, !P2 ;  /* 0x6340000006087807 */ /* 0x000fc40005000000 */
[----:B------:R-:W-:Y:S02]  /*49a0*/  @!P3 LOP3.LUT R9, R33, 0x7ff00000, RZ, 0xc0, !PT ;  /* 0x7ff000002109b812 */ /* 0x000fe400078ec0ff */
[----:B------:R-:W-:Y:S02]  /*49b0*/  @!P0 LOP3.LUT R7, R31, 0x7ff00000, RZ, 0xc0, !PT ;  /* 0x7ff000001f078812 */ /* 0x000fe400078ec0ff */
[----:B------:R-:W-:-:S04]  /*49c0*/  @!P3 ISETP.GE.U32.AND P4, PT, R4, R9, PT ;  /* 0x000000090400b20c */ /* 0x000fc80003f86070 */
[----:B------:R-:W-:Y:S01]  /*49d0*/  @!P3 SEL R9, R6, 0x63400000, !P4 ;  /* 0x634000000609b807 */ /* 0x000fe20006000000 */
[----:B0-----:R-:W-:-:S03]  /*49e0*/  DFMA R40, R36, -R30, 1 ;  /* 0x3ff000002428742b */ /* 0x001fc6000000081e */
[----:B------:R-:W-:-:S04]  /*49f0*/  @!P3 LOP3.LUT R9, R9, 0x80000000, R39, 0xf8, !PT ;  /* 0x800000000909b812 */ /* 0x000fc800078ef827 */
[----:B------:R-:W-:Y:S01]  /*4a00*/  @!P3 LOP3.LUT R9, R9, 0x100000, RZ, 0xfc, !PT ;  /* 0x001000000909b812 */ /* 0x000fe200078efcff */
[----:B------:R-:W-:-:S08]  /*4a10*/  DFMA R40, R40, R40, R40 ;  /* 0x000000282828722b */ /* 0x000fd00000000028 */
[----:B------:R-:W-:Y:S01]  /*4a20*/  DFMA R36, R36, R40, R36 ;  /* 0x000000282424722b */ /* 0x000fe20000000024 */
[----:B------:R-:W-:Y:S01]  /*4a30*/  LOP3.LUT R41, R8, 0x800fffff, R39, 0xf8, !PT ;  /* 0x800fffff08297812 */ /* 0x000fe200078ef827 */
[----:B------:R-:W-:Y:S01]  /*4a40*/  IMAD.MOV.U32 R40, RZ, RZ, R38 ;  /* 0x000000ffff287224 */ /* 0x000fe200078e0026 */
[----:B------:R-:W-:-:S05]  /*4a50*/  @!P3 MOV R8, RZ ;  /* 0x000000ff0008b202 */ /* 0x000fca0000000f00 */
[----:B------:R-:W-:Y:S02]  /*4a60*/  DFMA R42, R36, -R30, 1 ;  /* 0x3ff00000242a742b */ /* 0x000fe4000000081e */
[----:B------:R-:W-:-:S06]  /*4a70*/  @!P3 DFMA R40, R40, 2, -R8 ;  /* 0x400000002828b82b */ /* 0x000fcc0000000808 */
[----:B------:R-:W-:-:S08]  /*4a80*/  DFMA R42, R36, R42, R36 ;  /* 0x0000002a242a722b */ /* 0x000fd00000000024 */
[----:B------:R-:W-:-:S08]  /*4a90*/  DMUL R8, R42, R40 ;  /* 0x000000282a087228 */ /* 0x000fd00000000000 */
[----:B------:R-:W-:-:S08]  /*4aa0*/  DFMA R36, R8, -R30, R40 ;  /* 0x8000001e0824722b */ /* 0x000fd00000000028 */
[----:B------:R-:W-:Y:S01]  /*4ab0*/  DFMA R36, R42, R36, R8 ;  /* 0x000000242a24722b */ /* 0x000fe20000000008 */
[----:B------:R-:W-:Y:S01]  /*4ac0*/  IMAD.MOV.U32 R8, RZ, RZ, R4 ;  /* 0x000000ffff087224 */ /* 0x000fe200078e0004 */
[----:B------:R-:W-:-:S04]  /*4ad0*/  @!P3 LOP3.LUT R8, R41, 0x7ff00000, RZ, 0xc0, !PT ;  /* 0x7ff000002908b812 */ /* 0x000fc800078ec0ff */
[----:B------:R-:W-:-:S04]  /*4ae0*/  IADD3 R9, PT, PT, R8, -0x1, RZ ;  /* 0xffffffff08097810 */ /* 0x000fc80007ffe0ff */
[----:B------:R-:W-:Y:S01]  /*4af0*/  ISETP.GT.U32.AND P0, PT, R9, 0x7feffffe, PT ;  /* 0x7feffffe0900780c */ /* 0x000fe20003f04070 */
[----:B------:R-:W-:-:S05]  /*4b00*/  VIADD R9, R7, 0xffffffff ;  /* 0xffffffff07097836 */ /* 0x000fca0000000000 */
[----:B------:R-:W-:-:S13]  /*4b10*/  ISETP.GT.U32.OR P0, PT, R9, 0x7feffffe, P0 ;  /* 0x7feffffe0900780c */ /* 0x000fda0000704470 */
[----:B------:R-:W-:Y:S05]  /*4b20*/  @P0 BRA `(.L_x_73) ;  /* 0x0000000000740947 */ /* 0x000fea0003800000 */
[----:B------:R-:W-:-:S04]  /*4b30*/  LOP3.LUT R7, R33, 0x7ff00000, RZ, 0xc0, !PT ;  /* 0x7ff0000021077812 */ /* 0x000fc800078ec0ff */
[CC--:B------:R-:W-:Y:S02]  /*4b40*/  VIADDMNMX R8, R4.reuse, -R7.reuse, 0xb9600000, !PT ;  /* 0xb960000004087446 */ /* 0x0c0fe40007800907 */
[----:B------:R-:W-:Y:S02]  /*4b50*/  ISETP.GE.U32.AND P0, PT, R4, R7, PT ;  /* 0x000000070400720c */ /* 0x000fe40003f06070 */
[----:B------:R-:W-:Y:S02]  /*4b60*/  VIMNMX R8, PT, PT, R8, 0x46a00000, PT ;  /* 0x46a0000008087848 */ /* 0x000fe40003fe0100 */
[----:B------:R-:W-:-:S04]  /*4b70*/  SEL R7, R6, 0x63400000, !P0 ;  /* 0x6340000006077807 */ /* 0x000fc80004000000 */
[----:B------:R-:W-:Y:S02]  /*4b80*/  IADD3 R7, PT, PT, -R7, R8, RZ ;  /* 0x0000000807077210 */ /* 0x000fe40007ffe1ff */
[----:B------:R-:W-:-:S03]  /*4b90*/  MOV R8, RZ ;  /* 0x000000ff00087202 */ /* 0x000fc60000000f00 */
[----:B------:R-:W-:-:S06]  /*4ba0*/  VIADD R9, R7, 0x7fe00000 ;  /* 0x7fe0000007097836 */ /* 0x000fcc0000000000 */
[----:B------:R-:W-:-:S10]  /*4bb0*/  DMUL R42, R36, R8 ;  /* 0x00000008242a7228 */ /* 0x000fd40000000000 */
[----:B------:R-:W-:-:S13]  /*4bc0*/  FSETP.GTU.AND P0, PT, |R43|, 1.469367938527859385e-39, PT ;  /* 0x001000002b00780b */ /* 0x000fda0003f0c200 */
[----:B------:R-:W-:Y:S05]  /*4bd0*/  @P0 BRA `(.L_x_74) ;  /* 0x0000000000a80947 */ /* 0x000fea0003800000 */
[----:B------:R-:W-:-:S06]  /*4be0*/  DFMA R30, R36, -R30, R40 ;  /* 0x8000001e241e722b */ /* 0x000fcc0000000028 */
[----:B------:R-:W-:-:S04]  /*4bf0*/  IMAD.MOV.U32 R30, RZ, RZ, RZ ;  /* 0x000000ffff1e7224 */ /* 0x000fc800078e00ff */
[C---:B------:R-:W-:Y:S02]  /*4c00*/  FSETP.NEU.AND P0, PT, R31.reuse, RZ, PT ;  /* 0x000000ff1f00720b */ /* 0x040fe40003f0d000 */
[----:B------:R-:W-:-:S04]  /*4c10*/  LOP3.LUT R32, R31, 0x80000000, R33, 0x48, !PT ;  /* 0x800000001f207812 */ /* 0x000fc800078e4821 */
[----:B------:R-:W-:-:S07]  /*4c20*/  LOP3.LUT R31, R32, R9, RZ, 0xfc, !PT ;  /* 0x00000009201f7212 */ /* 0x000fce00078efcff */
[----:B------:R-:W-:Y:S05]  /*4c30*/  @!P0 BRA `(.L_x_74) ;  /* 0x0000000000908947 */ /* 0x000fea0003800000 */
[C---:B------:R-:W-:Y:S01]  /*4c40*/  IADD3 R9, PT, PT, -R7.reuse, RZ, RZ ;  /* 0x000000ff07097210 */ /* 0x040fe20007ffe1ff */
[----:B------:R-:W-:Y:S01]  /*4c50*/  IMAD.MOV.U32 R8, RZ, RZ, RZ ;  /* 0x000000ffff087224 */ /* 0x000fe200078e00ff */
[----:B------:R-:W-:-:S05]  /*4c60*/  IADD3 R7, PT, PT, -R7, -0x43300000, RZ ;  /* 0xbcd0000007077810 */ /* 0x000fca0007ffe1ff */
[----:B------:R-:W-:Y:S02]  /*4c70*/  DFMA R8, R42, -R8, R36 ;  /* 0x800000082a08722b */ /* 0x000fe40000000024 */
[----:B------:R-:W-:-:S08]  /*4c80*/  DMUL.RP R36, R36, R30 ;  /* 0x0000001e24247228 */ /* 0x000fd00000008000 */
[----:B------:R-:W-:Y:S02]  /*4c90*/  FSETP.NEU.AND P0, PT, |R9|, R7, PT ;  /* 0x000000070900720b */ /* 0x000fe40003f0d200 */
[----:B------:R-:W-:Y:S02]  /*4ca0*/  LOP3.LUT R32, R37, R32, RZ, 0x3c, !PT ;  /* 0x0000002025207212 */ /* 0x000fe400078e3cff */
[----:B------:R-:W-:Y:S02]  /*4cb0*/  FSEL R4, R36, R42, !P0 ;  /* 0x0000002a24047208 */ /* 0x000fe40004000000 */
[----:B------:R-:W-:Y:S02]  /*4cc0*/  FSEL R7, R32, R43, !P0 ;  /* 0x0000002b20077208 */ /* 0x000fe40004000000 */
[----:B------:R-:W-:-:S03]  /*4cd0*/  MOV R42, R4 ;  /* 0x00000004002a7202 */ /* 0x000fc60000000f00 */
[----:B------:R-:W-:Y:S01]  /*4ce0*/  IMAD.MOV.U32 R43, RZ, RZ, R7 ;  /* 0x000000ffff2b7224 */ /* 0x000fe200078e0007 */
[----:B------:R-:W-:Y:S06]  /*4cf0*/  BRA `(.L_x_74) ;  /* 0x0000000000607947 */ /* 0x000fec0003800000 */
.L_x_73:
[----:B------:R-:W-:-:S14]  /*4d00*/  DSETP.NAN.AND P0, PT, R38, R38, PT ;  /* 0x000000262600722a */ /* 0x000fdc0003f08000 */
[----:B------:R-:W-:Y:S05]  /*4d10*/  @P0 BRA `(.L_x_75) ;  /* 0x00000000004c0947 */ /* 0x000fea0003800000 */
[----:B------:R-:W-:-:S14]  /*4d20*/  DSETP.NAN.AND P0, PT, R32, R32, PT ;  /* 0x000000202000722a */ /* 0x000fdc0003f08000 */
[----:B------:R-:W-:Y:S05]  /*4d30*/  @P0 BRA `(.L_x_76) ;  /* 0x0000000000340947 */ /* 0x000fea0003800000 */
[----:B------:R-:W-:Y:S01]  /*4d40*/  ISETP.NE.AND P0, PT, R8, R7, PT ;  /* 0x000000070800720c */ /* 0x000fe20003f05270 */
[----:B------:R-:W-:Y:S01]  /*4d50*/  IMAD.MOV.U32 R43, RZ, RZ, -0x80000 ;  /* 0xfff80000ff2b7424 */ /* 0x000fe200078e00ff */
[----:B------:R-:W-:-:S11]  /*4d60*/  MOV R42, 0x0 ;  /* 0x00000000002a7802 */ /* 0x000fd60000000f00 */
[----:B------:R-:W-:Y:S05]  /*4d70*/  @!P0 BRA `(.L_x_74) ;  /* 0x0000000000408947 */ /* 0x000fea0003800000 */
[----:B------:R-:W-:Y:S02]  /*4d80*/  ISETP.NE.AND P0, PT, R8, 0x7ff00000, PT ;  /* 0x7ff000000800780c */ /* 0x000fe40003f05270 */
[----:B------:R-:W-:Y:S02]  /*4d90*/  LOP3.LUT R33, R39, 0x80000000, R33, 0x48, !PT ;  /* 0x8000000027217812 */ /* 0x000fe400078e4821 */
[----:B------:R-:W-:-:S13]  /*4da0*/  ISETP.EQ.OR P0, PT, R7, RZ, !P0 ;  /* 0x000000ff0700720c */ /* 0x000fda0004702670 */
[----:B------:R-:W-:Y:S01]  /*4db0*/  @P0 LOP3.LUT R4, R33, 0x7ff00000, RZ, 0xfc, !PT ;  /* 0x7ff0000021040812 */ /* 0x000fe200078efcff */
[----:B------:R-:W-:Y:S01]  /*4dc0*/  @!P0 IMAD.MOV.U32 R43, RZ, RZ, R33 ;  /* 0x000000ffff2b8224 */ /* 0x000fe200078e0021 */
[----:B------:R-:W-:Y:S02]  /*4dd0*/  @!P0 MOV R42, RZ ;  /* 0x000000ff002a8202 */ /* 0x000fe40000000f00 */
[----:B------:R-:W-:Y:S01]  /*4de0*/  @P0 MOV R42, RZ ;  /* 0x000000ff002a0202 */ /* 0x000fe20000000f00 */
[----:B------:R-:W-:Y:S01]  /*4df0*/  @P0 IMAD.MOV.U32 R43, RZ, RZ, R4 ;  /* 0x000000ffff2b0224 */ /* 0x000fe200078e0004 */
[----:B------:R-:W-:Y:S06]  /*4e00*/  BRA `(.L_x_74) ;  /* 0x00000000001c7947 */ /* 0x000fec0003800000 */
.L_x_76:
[----:B------:R-:W-:Y:S02]  /*4e10*/  LOP3.LUT R7, R33, 0x80000, RZ, 0xfc, !PT ;  /* 0x0008000021077812 */ /* 0x000fe400078efcff */
[----:B------:R-:W-:-:S03]  /*4e20*/  MOV R42, R32 ;  /* 0x00000020002a7202 */ /* 0x000fc60000000f00 */
[----:B------:R-:W-:Y:S01]  /*4e30*/  IMAD.MOV.U32 R43, RZ, RZ, R7 ;  /* 0x000000ffff2b7224 */ /* 0x000fe200078e0007 */
[----:B------:R-:W-:Y:S06]  /*4e40*/  BRA `(.L_x_74) ;  /* 0x00000000000c7947 */ /* 0x000fec0003800000 */
.L_x_75:
[----:B------:R-:W-:Y:S02]  /*4e50*/  LOP3.LUT R7, R39, 0x80000, RZ, 0xfc, !PT ;  /* 0x0008000027077812 */ /* 0x000fe400078efcff */
[----:B------:R-:W-:-:S03]  /*4e60*/  MOV R42, R38 ;  /* 0x00000026002a7202 */ /* 0x000fc60000000f00 */
[----:B------:R-:W-:-:S07]  /*4e70*/  IMAD.MOV.U32 R43, RZ, RZ, R7 ;  /* 0x000000ffff2b7224 */ /* 0x000fce00078e0007 */
.L_x_74:
[----:B------:R-:W-:Y:S05]  /*4e80*/  BSYNC.RECONVERGENT B1 ;  /* 0x0000000000017941 */ /* 0x000fea0003800200 */
.L_x_72:
[----:B------:R-:W-:Y:S01]  /*4e90*/  MOV R8, R2 ;  /* 0x0000000200087202 */ /* 0x000fe20000000f00 */
[----:B------:R-:W-:Y:S01]  /*4ea0*/  IMAD.MOV.U32 R9, RZ, RZ, 0x0 ;  /* 0x00000000ff097424 */ /* 0x000fe200078e00ff */
[----:B------:R-:W-:Y:S01]  /*4eb0*/  MOV R6, R42 ;  /* 0x0000002a00067202 */ /* 0x000fe20000000f00 */
[----:B------:R-:W-:Y:S02]  /*4ec0*/  IMAD.MOV.U32 R7, RZ, RZ, R43 ;  /* 0x000000ffff077224 */ /* 0x000fe400078e002b */
[----:B------:R-:W-:Y:S05]  /*4ed0*/  RET.REL.NODEC R8 `(_Z7GPUmoveiPdS_S_S_S_) ;  /* 0xffffffb008487950 */ /* 0x000fea0003c3ffff */
        .weak           $__internal_1_$__cuda_sm20_dsqrt_rn_f64_mediumpath_v1
        .type           $__internal_1_$__cuda_sm20_dsqrt_rn_f64_mediumpath_v1,@function
        .size           $__internal_1_$__cuda_sm20_dsqrt_rn_f64_mediumpath_v1,(.L_x_83 - $__internal_1_$__cuda_sm20_dsqrt_rn_f64_mediumpath_v1)
$__internal_1_$__cuda_sm20_dsqrt_rn_f64_mediumpath_v1:
[----:B------:R-:W-:Y:S01]  /*4ee0*/  ISETP.GE.U32.AND P0, PT, R18, -0x3400000, PT ;  /* 0xfcc000001200780c */ /* 0x000fe20003f06070 */
[----:B------:R-:W-:Y:S01]  /*4ef0*/  BSSY.RECONVERGENT B1, `(.L_x_77) ;  /* 0x0000024000017945 */ /* 0x000fe20003800200 */
[----:B------:R-:W-:-:S11]  /*4f00*/  MOV R18, R36 ;  /* 0x0000002400127202 */ /* 0x000fd60000000f00 */
[----:B------:R-:W-:Y:S05]  /*4f10*/  @!P0 BRA `(.L_x_78) ;  /* 0x0000000000208947 */ /* 0x000fea0003800000 */
[----:B------:R-:W-:-:S10]  /*4f20*/  DFMA.RM R14, R16, R14, R12 ;  /* 0x0000000e100e722b */ /* 0x000fd4000000400c */
[----:B------:R-:W-:-:S05]  /*4f30*/  IADD3 R12, P0, PT, R14, 0x1, RZ ;  /* 0x000000010e0c7810 */ /* 0x000fca0007f1e0ff */
[----:B------:R-:W-:-:S06]  /*4f40*/  IMAD.X R13, RZ, RZ, R15, P0 ;  /* 0x000000ffff0d7224 */ /* 0x000fcc00000e060f */
[----:B------:R-:W-:-:S08]  /*4f50*/  DFMA.RP R18, -R14, R12, R18 ;  /* 0x0000000c0e12722b */ /* 0x000fd00000008112 */
[----:B------:R-:W-:-:S06]  /*4f60*/  DSETP.GT.AND P0, PT, R18, RZ, PT ;  /* 0x000000ff1200722a */ /* 0x000fcc0003f04000 */
[----:B------:R-:W-:Y:S02]  /*4f70*/  FSEL R12, R12, R14, P0 ;  /* 0x0000000e0c0c7208 */ /* 0x000fe40000000000 */
[----:B------:R-:W-:Y:S01]  /*4f80*/  FSEL R13, R13, R15, P0 ;  /* 0x0000000f0d0d7208 */ /* 0x000fe20000000000 */
[----:B------:R-:W-:Y:S06]  /*4f90*/  BRA `(.L_x_79) ;  /* 0x0000000000647947 */ /* 0x000fec0003800000 */
.L_x_78:
[----:B------:R-:W-:-:S14]  /*4fa0*/  DSETP.NE.AND P0, PT, R18, RZ, PT ;  /* 0x000000ff1200722a */ /* 0x000fdc0003f05000 */
[----:B------:R-:W-:Y:S05]  /*4fb0*/  @!P0 BRA `(.L_x_80) ;  /* 0x0000000000588947 */ /* 0x000fea0003800000 */
[----:B------:R-:W-:-:S13]  /*4fc0*/  ISETP.GE.AND P0, PT, R19, RZ, PT ;  /* 0x000000ff1300720c */ /* 0x000fda0003f06270 */
[----:B------:R-:W-:Y:S01]  /*4fd0*/  @!P0 MOV R12, 0x0 ;  /* 0x00000000000c8802 */ /* 0x000fe20000000f00 */
[----:B------:R-:W-:Y:S01]  /*4fe0*/  @!P0 IMAD.MOV.U32 R13, RZ, RZ, -0x80000 ;  /* 0xfff80000ff0d8424 */ /* 0x000fe200078e00ff */
[----:B------:R-:W-:Y:S06]  /*4ff0*/  @!P0 BRA `(.L_x_79) ;  /* 0x00000000004c8947 */ /* 0x000fec0003800000 */
[----:B------:R-:W-:-:S13]  /*5000*/  ISETP.GT.AND P0, PT, R19, 0x7fefffff, PT ;  /* 0x7fefffff1300780c */ /* 0x000fda0003f04270 */
[----:B------:R-:W-:Y:S05]  /*5010*/  @P0 BRA `(.L_x_80) ;  /* 0x0000000000400947 */ /* 0x000fea0003800000 */
[----:B------:R-:W-:Y:S01]  /*5020*/  DMUL R18, R18, 8.11296384146066816958e+31 ;  /* 0x4690000012127828 */ /* 0x000fe20000000000 */
[----:B------:R-:W-:Y:S01]  /*5030*/  MOV R16, RZ ;  /* 0x000000ff00107202 */ /* 0x000fe20000000f00 */
[----:B------:R-:W-:Y:S01]  /*5040*/  IMAD.MOV.U32 R12, RZ, RZ, 0x0 ;  /* 0x00000000ff0c7424 */ /* 0x000fe200078e00ff */
[----:B------:R-:W-:-:S03]  /*5050*/  MOV R13, 0x3fd80000 ;  /* 0x3fd80000000d7802 */ /* 0x000fc60000000f00 */
[----:B------:R-:W0:Y:S02]  /*5060*/  MUFU.RSQ64H R17, R19 ;  /* 0x0000001300117308 */ /* 0x000e240000001c00 */
[----:B0-----:R-:W-:-:S08]  /*5070*/  DMUL R14, R16, R16 ;  /* 0x00000010100e7228 */ /* 0x001fd00000000000 */
[----:B------:R-:W-:-:S08]  /*5080*/  DFMA R14, R18, -R14, 1 ;  /* 0x3ff00000120e742b */ /* 0x000fd0000000080e */
[----:B------:R-:W-:Y:S02]  /*5090*/  DFMA R12, R14, R12, 0.5 ;  /* 0x3fe000000e0c742b */ /* 0x000fe4000000000c */
[----:B------:R-:W-:-:S08]  /*50a0*/  DMUL R14, R16, R14 ;  /* 0x0000000e100e7228 */ /* 0x000fd00000000000 */
[----:B------:R-:W-:-:S08]  /*50b0*/  DFMA R14, R12, R14, R16 ;  /* 0x0000000e0c0e722b */ /* 0x000fd00000000010 */
[----:B------:R-:W-:Y:S02]  /*50c0*/  DMUL R12, R18, R14 ;  /* 0x0000000e120c7228 */ /* 0x000fe40000000000 */
[----:B------:R-:W-:-:S06]  /*50d0*/  VIADD R15, R15, 0xfff00000 ;  /* 0xfff000000f0f7836 */ /* 0x000fcc0000000000 */
[----:B------:R-:W-:-:S08]  /*50e0*/  DFMA R16, R12, -R12, R18 ;  /* 0x8000000c0c10722b */ /* 0x000fd00000000012 */
[----:B------:R-:W-:-:S10]  /*50f0*/  DFMA R12, R14, R16, R12 ;  /* 0x000000100e0c722b */ /* 0x000fd4000000000c */
[----:B------:R-:W-:Y:S01]  /*5100*/  IADD3 R13, PT, PT, R13, -0x3500000, RZ ;  /* 0xfcb000000d0d7810 */ /* 0x000fe20007ffe0ff */
[----:B------:R-:W-:Y:S06]  /*5110*/  BRA `(.L_x_79) ;  /* 0x0000000000047947 */ /* 0x000fec0003800000 */
.L_x_80:
[----:B------:R-:W-:-:S11]  /*5120*/  DADD R12, R18, R18 ;  /* 0x00000000120c7229 */ /* 0x000fd60000000012 */
.L_x_79:
[----:B------:R-:W-:Y:S05]  /*5130*/  BSYNC.RECONVERGENT B1 ;  /* 0x0000000000017941 */ /* 0x000fea0003800200 */
.L_x_77:
[----:B------:R-:W-:Y:S01]  /*5140*/  MOV R9, 0x0 ;  /* 0x0000000000097802 */ /* 0x000fe20000000f00 */
[----:B------:R-:W-:-:S03]  /*5150*/  IMAD.MOV.U32 R7, RZ, RZ, R13 ;  /* 0x000000ffff077224 */ /* 0x000fc600078e000d */
[----:B------:R-:W-:Y:S05]  /*5160*/  RET.REL.NODEC R8 `(_Z7GPUmoveiPdS_S_S_S_) ;  /* 0xffffffac08a47950 */ /* 0x000fea0003c3ffff */
.L_x_81:
[----:B------:R-:W-:-:S00]  /*5170*/  BRA `(.L_x_81) ;  /* 0xfffffffc00fc7947 */ /* 0x000fc0000383ffff */
[----:B------:R-:W-:-:S00]  /*5180*/  NOP ;  /* 0x0000000000007918 */ /* 0x000fc00000000000 */
[----:B------:R-:W-:-:S00]  /*5190*/  NOP ;  /* 0x0000000000007918 */ /* 0x000fc00000000000 */
[----:B------:R-:W-:-:S00]  /*51a0*/  NOP ;  /* 0x0000000000007918 */ /* 0x000fc00000000000 */
[----:B------:R-:W-:-:S00]  /*51b0*/  NOP ;  /* 0x0000000000007918 */ /* 0x000fc00000000000 */
[----:B------:R-:W-:-:S00]  /*51c0*/  NOP ;  /* 0x0000000000007918 */ /* 0x000fc00000000000 */
[----:B------:R-:W-:-:S00]  /*51d0*/  NOP ;  /* 0x0000000000007918 */ /* 0x000fc00000000000 */
[----:B------:R-:W-:-:S00]  /*51e0*/  NOP ;  /* 0x0000000000007918 */ /* 0x000fc00000000000 */
[----:B------:R-:W-:-:S00]  /*51f0*/  NOP ;  /* 0x0000000000007918 */ /* 0x000fc00000000000 */
.L_x_83:


//--------------------- .nv.shared.reserved.0     --------------------------
	.section	.nv.shared.reserved.0,"aw",@nobits
	.weak		__nv_reservedSMEM_offset_0_alias
	.size		__nv_reservedSMEM_offset_0_alias, 0, 64
	.other		__nv_reservedSMEM_offset_0_alias,@"STO_CUDA_RESERVED_SHARED STV_DEFAULT"
__nv_reservedSMEM_offset_0_alias:
	.zero		0
	.zero		64


//--------------------- .nv.constant0._Z7GPUmoveiPdS_S_S_S_ --------------------------
	.section	.nv.constant0._Z7GPUmoveiPdS_S_S_S_,"a",@progbits
	.sectionflags	@""
	.align	4
.nv.constant0._Z7GPUmoveiPdS_S_S_S_:
	.zero		944


//--------------------- SYMBOLS --------------------------

	.type		.nv.reservedSmem.offset0,@object
	.size		.nv.reservedSmem.offset0,0x4
